//
// Generated by NVIDIA NVVM Compiler
//
// Compiler Build ID: CL-36424714
// Cuda compilation tools, release 13.0, V13.0.88
// Based on NVVM 20.0.0
//

.version 9.0
.target sm_100
.address_size 64

	// .globl	_Z6calc_biiPfS_S_dddd

.visible .entry _Z6calc_biiPfS_S_dddd(
	.param .u32 _Z6calc_biiPfS_S_dddd_param_0,
	.param .u32 _Z6calc_biiPfS_S_dddd_param_1,
	.param .u64 .ptr .align 1 _Z6calc_biiPfS_S_dddd_param_2,
	.param .u64 .ptr .align 1 _Z6calc_biiPfS_S_dddd_param_3,
	.param .u64 .ptr .align 1 _Z6calc_biiPfS_S_dddd_param_4,
	.param .f64 _Z6calc_biiPfS_S_dddd_param_5,
	.param .f64 _Z6calc_biiPfS_S_dddd_param_6,
	.param .f64 _Z6calc_biiPfS_S_dddd_param_7,
	.param .f64 _Z6calc_biiPfS_S_dddd_param_8
)
{
	.reg .pred 	%p<8>;
	.reg .b32 	%r<24>;
	.reg .b32 	%f<14>;
	.reg .b64 	%rd<22>;
	.reg .b64 	%fd<26>;

	ld.param.u32 	%r4, [_Z6calc_biiPfS_S_dddd_param_0];
	ld.param.u32 	%r5, [_Z6calc_biiPfS_S_dddd_param_1];
	ld.param.u64 	%rd2, [_Z6calc_biiPfS_S_dddd_param_3];
	ld.param.u64 	%rd3, [_Z6calc_biiPfS_S_dddd_param_4];
	ld.param.f64 	%fd1, [_Z6calc_biiPfS_S_dddd_param_5];
	ld.param.f64 	%fd2, [_Z6calc_biiPfS_S_dddd_param_6];
	ld.param.f64 	%fd3, [_Z6calc_biiPfS_S_dddd_param_7];
	ld.param.f64 	%fd4, [_Z6calc_biiPfS_S_dddd_param_8];
	mov.u32 	%r7, %ctaid.y;
	mov.u32 	%r8, %ntid.y;
	mov.u32 	%r9, %tid.y;
	mad.lo.s32 	%r10, %r7, %r8, %r9;
	mov.u32 	%r11, %ctaid.x;
	mov.u32 	%r12, %ntid.x;
	mov.u32 	%r13, %tid.x;
	mad.lo.s32 	%r14, %r11, %r12, %r13;
	setp.eq.s32 	%p1, %r10, 0;
	add.s32 	%r15, %r5, -1;
	setp.ge.s32 	%p2, %r10, %r15;
	or.pred  	%p3, %p1, %p2;
	setp.lt.s32 	%p4, %r14, 1;
	or.pred  	%p5, %p4, %p3;
	add.s32 	%r16, %r4, -1;
	setp.ge.s32 	%p6, %r14, %r16;
	or.pred  	%p7, %p5, %p6;
	@%p7 bra 	$L__BB0_2;
	ld.param.u64 	%rd21, [_Z6calc_biiPfS_S_dddd_param_2];
	cvta.to.global.u64 	%rd4, %rd2;
	cvta.to.global.u64 	%rd5, %rd3;
	cvta.to.global.u64 	%rd6, %rd21;
	rcp.rn.f64 	%fd5, %fd4;
	mul.lo.s32 	%r17, %r10, %r4;
	cvt.s64.s32 	%rd7, %r17;
	cvt.u64.u32 	%rd8, %r14;
	add.s64 	%rd9, %rd8, %rd7;
	shl.b64 	%rd10, %rd9, 2;
	add.s64 	%rd11, %rd4, %rd10;
	ld.global.f32 	%f1, [%rd11+4];
	ld.global.f32 	%f2, [%rd11+-4];
	sub.f32 	%f3, %f1, %f2;
	cvt.f64.f32 	%fd6, %f3;
	add.f64 	%fd7, %fd2, %fd2;
	div.rn.f64 	%fd8, %fd6, %fd7;
	add.s32 	%r18, %r17, %r4;
	add.s32 	%r19, %r18, %r14;
	mul.wide.s32 	%rd12, %r19, 4;
	add.s64 	%rd13, %rd5, %rd12;
	ld.global.f32 	%f4, [%rd13];
	shl.b32 	%r20, %r4, 1;
	sub.s32 	%r21, %r18, %r20;
	add.s32 	%r22, %r21, %r14;
	mul.wide.s32 	%rd14, %r22, 4;
	add.s64 	%rd15, %rd5, %rd14;
	ld.global.f32 	%f5, [%rd15];
	sub.f32 	%f6, %f4, %f5;
	cvt.f64.f32 	%fd9, %f6;
	add.f64 	%fd10, %fd3, %fd3;
	div.rn.f64 	%fd11, %fd9, %fd10;
	add.f64 	%fd12, %fd8, %fd11;
	mul.f64 	%fd13, %fd5, %fd12;
	mul.f64 	%fd14, %fd8, %fd8;
	sub.f64 	%fd15, %fd13, %fd14;
	add.s64 	%rd16, %rd4, %rd12;
	ld.global.f32 	%f7, [%rd16];
	add.s64 	%rd17, %rd4, %rd14;
	ld.global.f32 	%f8, [%rd17];
	sub.f32 	%f9, %f7, %f8;
	cvt.f64.f32 	%fd16, %f9;
	div.rn.f64 	%fd17, %fd16, %fd10;
	add.s64 	%rd18, %rd5, %rd10;
	ld.global.f32 	%f10, [%rd18+4];
	ld.global.f32 	%f11, [%rd18+-4];
	sub.f32 	%f12, %f10, %f11;
	cvt.f64.f32 	%fd18, %f12;
	mul.f64 	%fd19, %fd17, %fd18;
	div.rn.f64 	%fd20, %fd19, %fd7;
	add.f64 	%fd21, %fd20, %fd20;
	sub.f64 	%fd22, %fd15, %fd21;
	mul.f64 	%fd23, %fd11, %fd11;
	sub.f64 	%fd24, %fd22, %fd23;
	mul.f64 	%fd25, %fd1, %fd24;
	cvt.rn.f32.f64 	%f13, %fd25;
	add.s32 	%r23, %r22, %r4;
	mul.wide.s32 	%rd19, %r23, 4;
	add.s64 	%rd20, %rd6, %rd19;
	st.global.f32 	[%rd20], %f13;
$L__BB0_2:
	ret;

}
	// .globl	_Z6calc_piiPfS_S_dd
.visible .entry _Z6calc_piiPfS_S_dd(
	.param .u32 _Z6calc_piiPfS_S_dd_param_0,
	.param .u32 _Z6calc_piiPfS_S_dd_param_1,
	.param .u64 .ptr .align 1 _Z6calc_piiPfS_S_dd_param_2,
	.param .u64 .ptr .align 1 _Z6calc_piiPfS_S_dd_param_3,
	.param .u64 .ptr .align 1 _Z6calc_piiPfS_S_dd_param_4,
	.param .f64 _Z6calc_piiPfS_S_dd_param_5,
	.param .f64 _Z6calc_piiPfS_S_dd_param_6
)
{
	.reg .pred 	%p<8>;
	.reg .b32 	%r<24>;
	.reg .b32 	%f<9>;
	.reg .b64 	%rd<19>;
	.reg .b64 	%fd<18>;

	ld.param.u32 	%r4, [_Z6calc_piiPfS_S_dd_param_0];
	ld.param.u32 	%r5, [_Z6calc_piiPfS_S_dd_param_1];
	ld.param.u64 	%rd1, [_Z6calc_piiPfS_S_dd_param_2];
	ld.param.u64 	%rd2, [_Z6calc_piiPfS_S_dd_param_3];
	ld.param.u64 	%rd3, [_Z6calc_piiPfS_S_dd_param_4];
	ld.param.f64 	%fd1, [_Z6calc_piiPfS_S_dd_param_5];
	ld.param.f64 	%fd2, [_Z6calc_piiPfS_S_dd_param_6];
	mov.u32 	%r7, %ctaid.y;
	mov.u32 	%r8, %ntid.y;
	mov.u32 	%r9, %tid.y;
	mad.lo.s32 	%r10, %r7, %r8, %r9;
	mov.u32 	%r11, %ctaid.x;
	mov.u32 	%r12, %ntid.x;
	mov.u32 	%r13, %tid.x;
	mad.lo.s32 	%r14, %r11, %r12, %r13;
	setp.eq.s32 	%p1, %r10, 0;
	add.s32 	%r15, %r5, -1;
	setp.ge.s32 	%p2, %r10, %r15;
	or.pred  	%p3, %p1, %p2;
	setp.lt.s32 	%p4, %r14, 1;
	or.pred  	%p5, %p4, %p3;
	add.s32 	%r16, %r4, -1;
	setp.ge.s32 	%p6, %r14, %r16;
	or.pred  	%p7, %p5, %p6;
	@%p7 bra 	$L__BB1_2;
	cvta.to.global.u64 	%rd4, %rd3;
	cvta.to.global.u64 	%rd5, %rd1;
	cvta.to.global.u64 	%rd6, %rd2;
	mul.f64 	%fd3, %fd2, %fd2;
	mul.lo.s32 	%r17, %r10, %r4;
	cvt.s64.s32 	%rd7, %r17;
	cvt.u64.u32 	%rd8, %r14;
	add.s64 	%rd9, %rd8, %rd7;
	shl.b64 	%rd10, %rd9, 2;
	add.s64 	%rd11, %rd4, %rd10;
	ld.global.f32 	%f1, [%rd11+4];
	ld.global.f32 	%f2, [%rd11+-4];
	add.f32 	%f3, %f1, %f2;
	cvt.f64.f32 	%fd4, %f3;
	mul.f64 	%fd5, %fd1, %fd1;
	add.s32 	%r18, %r17, %r4;
	add.s32 	%r19, %r18, %r14;
	mul.wide.s32 	%rd12, %r19, 4;
	add.s64 	%rd13, %rd4, %rd12;
	ld.global.f32 	%f4, [%rd13];
	shl.b32 	%r20, %r4, 1;
	sub.s32 	%r21, %r18, %r20;
	add.s32 	%r22, %r21, %r14;
	mul.wide.s32 	%rd14, %r22, 4;
	add.s64 	%rd15, %rd4, %rd14;
	ld.global.f32 	%f5, [%rd15];
	add.f32 	%f6, %f4, %f5;
	cvt.f64.f32 	%fd6, %f6;
	mul.f64 	%fd7, %fd5, %fd6;
	fma.rn.f64 	%fd8, %fd3, %fd4, %fd7;
	add.s32 	%r23, %r22, %r4;
	mul.wide.s32 	%rd16, %r23, 4;
	add.s64 	%rd17, %rd5, %rd16;
	ld.global.f32 	%f7, [%rd17];
	cvt.f64.f32 	%fd9, %f7;
	mul.f64 	%fd10, %fd1, %fd9;
	mul.f64 	%fd11, %fd1, %fd10;
	mul.f64 	%fd12, %fd2, %fd11;
	mul.f64 	%fd13, %fd2, %fd12;
	sub.f64 	%fd14, %fd8, %fd13;
	add.f64 	%fd15, %fd5, %fd3;
	add.f64 	%fd16, %fd15, %fd15;
	div.rn.f64 	%fd17, %fd14, %fd16;
	cvt.rn.f32.f64 	%f8, %fd17;
	add.s64 	%rd18, %rd6, %rd16;
	st.global.f32 	[%rd18], %f8;
$L__BB1_2:
	ret;

}
	// .globl	_Z7calc_uviiPfS_S_S_S_ddddd
.visible .entry _Z7calc_uviiPfS_S_S_S_ddddd(
	.param .u32 _Z7calc_uviiPfS_S_S_S_ddddd_param_0,
	.param .u32 _Z7calc_uviiPfS_S_S_S_ddddd_param_1,
	.param .u64 .ptr .align 1 _Z7calc_uviiPfS_S_S_S_ddddd_param_2,
	.param .u64 .ptr .align 1 _Z7calc_uviiPfS_S_S_S_ddddd_param_3,
	.param .u64 .ptr .align 1 _Z7calc_uviiPfS_S_S_S_ddddd_param_4,
	.param .u64 .ptr .align 1 _Z7calc_uviiPfS_S_S_S_ddddd_param_5,
	.param .u64 .ptr .align 1 _Z7calc_uviiPfS_S_S_S_ddddd_param_6,
	.param .f64 _Z7calc_uviiPfS_S_S_S_ddddd_param_7,
	.param .f64 _Z7calc_uviiPfS_S_S_S_ddddd_param_8,
	.param .f64 _Z7calc_uviiPfS_S_S_S_ddddd_param_9,
	.param .f64 _Z7calc_uviiPfS_S_S_S_ddddd_param_10,
	.param .f64 _Z7calc_uviiPfS_S_S_S_ddddd_param_11
)
{
	.reg .pred 	%p<8>;
	.reg .b32 	%r<21>;
	.reg .b32 	%f<33>;
	.reg .b64 	%rd<28>;
	.reg .b64 	%fd<49>;

	ld.param.u32 	%r4, [_Z7calc_uviiPfS_S_S_S_ddddd_param_0];
	ld.param.u32 	%r5, [_Z7calc_uviiPfS_S_S_S_ddddd_param_1];
	ld.param.u64 	%rd3, [_Z7calc_uviiPfS_S_S_S_ddddd_param_4];
	ld.param.u64 	%rd4, [_Z7calc_uviiPfS_S_S_S_ddddd_param_5];
	ld.param.f64 	%fd2, [_Z7calc_uviiPfS_S_S_S_ddddd_param_8];
	ld.param.f64 	%fd3, [_Z7calc_uviiPfS_S_S_S_ddddd_param_9];
	ld.param.f64 	%fd4, [_Z7calc_uviiPfS_S_S_S_ddddd_param_10];
	ld.param.f64 	%fd5, [_Z7calc_uviiPfS_S_S_S_ddddd_param_11];
	mov.u32 	%r7, %ctaid.y;
	mov.u32 	%r8, %ntid.y;
	mov.u32 	%r9, %tid.y;
	mad.lo.s32 	%r10, %r7, %r8, %r9;
	mov.u32 	%r11, %ctaid.x;
	mov.u32 	%r12, %ntid.x;
	mov.u32 	%r13, %tid.x;
	mad.lo.s32 	%r14, %r11, %r12, %r13;
	setp.eq.s32 	%p1, %r10, 0;
	add.s32 	%r15, %r5, -1;
	setp.ge.s32 	%p2, %r10, %r15;
	or.pred  	%p3, %p1, %p2;
	setp.lt.s32 	%p4, %r14, 1;
	or.pred  	%p5, %p4, %p3;
	add.s32 	%r16, %r4, -1;
	setp.ge.s32 	%p6, %r14, %r16;
	or.pred  	%p7, %p5, %p6;
	@%p7 bra 	$L__BB2_2;
	ld.param.f64 	%fd48, [_Z7calc_uviiPfS_S_S_S_ddddd_param_7];
	ld.param.u64 	%rd27, [_Z7calc_uviiPfS_S_S_S_ddddd_param_6];
	ld.param.u64 	%rd26, [_Z7calc_uviiPfS_S_S_S_ddddd_param_3];
	ld.param.u64 	%rd25, [_Z7calc_uviiPfS_S_S_S_ddddd_param_2];
	cvta.to.global.u64 	%rd6, %rd3;
	cvta.to.global.u64 	%rd7, %rd25;
	cvta.to.global.u64 	%rd8, %rd26;
	cvta.to.global.u64 	%rd9, %rd27;
	cvta.to.global.u64 	%rd10, %rd4;
	mul.lo.s32 	%r17, %r10, %r4;
	add.s32 	%r18, %r17, %r14;
	mul.wide.s32 	%rd11, %r18, 4;
	add.s64 	%rd12, %rd6, %rd11;
	ld.global.f32 	%f1, [%rd12];
	cvt.f64.f32 	%fd6, %f1;
	mul.f64 	%fd7, %fd4, %fd6;
	div.rn.f64 	%fd8, %fd7, %fd2;
	ld.global.f32 	%f2, [%rd12+-4];
	sub.f32 	%f3, %f1, %f2;
	cvt.f64.f32 	%fd9, %f3;
	mul.f64 	%fd10, %fd8, %fd9;
	sub.f64 	%fd11, %fd6, %fd10;
	div.rn.f64 	%fd12, %fd7, %fd3;
	sub.s32 	%r19, %r17, %r4;
	add.s32 	%r20, %r19, %r14;
	mul.wide.s32 	%rd13, %r20, 4;
	add.s64 	%rd14, %rd6, %rd13;
	ld.global.f32 	%f4, [%rd14];
	sub.f32 	%f5, %f1, %f4;
	cvt.f64.f32 	%fd13, %f5;
	mul.f64 	%fd14, %fd12, %fd13;
	sub.f64 	%fd15, %fd11, %fd14;
	add.f64 	%fd16, %fd48, %fd48;
	mul.f64 	%fd17, %fd16, %fd2;
	div.rn.f64 	%fd18, %fd4, %fd17;
	add.s64 	%rd15, %rd7, %rd11;
	ld.global.f32 	%f6, [%rd15+4];
	ld.global.f32 	%f7, [%rd15+-4];
	sub.f32 	%f8, %f6, %f7;
	cvt.f64.f32 	%fd19, %f8;
	mul.f64 	%fd20, %fd18, %fd19;
	sub.f64 	%fd21, %fd15, %fd20;
	mul.f64 	%fd22, %fd4, %fd5;
	div.rn.f64 	%fd23, %fd22, %fd2;
	mul.f64 	%fd24, %fd2, %fd23;
	ld.global.f32 	%f9, [%rd12+4];
	add.f32 	%f10, %f1, %f1;
	sub.f32 	%f11, %f9, %f10;
	add.f32 	%f12, %f2, %f11;
	cvt.f64.f32 	%fd25, %f12;
	fma.rn.f64 	%fd26, %fd24, %fd25, %fd21;
	div.rn.f64 	%fd27, %fd22, %fd3;
	mul.f64 	%fd28, %fd3, %fd27;
	mul.wide.s32 	%rd16, %r4, 4;
	add.s64 	%rd17, %rd12, %rd16;
	ld.global.f32 	%f13, [%rd17];
	sub.f32 	%f14, %f13, %f10;
	add.f32 	%f15, %f4, %f14;
	cvt.f64.f32 	%fd29, %f15;
	fma.rn.f64 	%fd30, %fd28, %fd29, %fd26;
	cvt.rn.f32.f64 	%f16, %fd30;
	add.s64 	%rd18, %rd8, %rd11;
	st.global.f32 	[%rd18], %f16;
	add.s64 	%rd19, %rd9, %rd11;
	ld.global.f32 	%f17, [%rd19];
	cvt.f64.f32 	%fd31, %f17;
	mul.f64 	%fd32, %fd4, %fd31;
	div.rn.f64 	%fd33, %fd32, %fd2;
	ld.global.f32 	%f18, [%rd19+-4];
	sub.f32 	%f19, %f17, %f18;
	cvt.f64.f32 	%fd34, %f19;
	mul.f64 	%fd35, %fd33, %fd34;
	sub.f64 	%fd36, %fd31, %fd35;
	div.rn.f64 	%fd37, %fd32, %fd3;
	add.s64 	%rd20, %rd9, %rd13;
	ld.global.f32 	%f20, [%rd20];
	sub.f32 	%f21, %f17, %f20;
	cvt.f64.f32 	%fd38, %f21;
	mul.f64 	%fd39, %fd37, %fd38;
	sub.f64 	%fd40, %fd36, %fd39;
	add.s64 	%rd21, %rd15, %rd16;
	ld.global.f32 	%f22, [%rd21];
	add.s64 	%rd22, %rd7, %rd13;
	ld.global.f32 	%f23, [%rd22];
	sub.f32 	%f24, %f22, %f23;
	cvt.f64.f32 	%fd41, %f24;
	mul.f64 	%fd42, %fd18, %fd41;
	sub.f64 	%fd43, %fd40, %fd42;
	ld.global.f32 	%f25, [%rd19+4];
	add.f32 	%f26, %f17, %f17;
	sub.f32 	%f27, %f25, %f26;
	add.f32 	%f28, %f18, %f27;
	cvt.f64.f32 	%fd44, %f28;
	fma.rn.f64 	%fd45, %fd24, %fd44, %fd43;
	add.s64 	%rd23, %rd19, %rd16;
	ld.global.f32 	%f29, [%rd23];
	sub.f32 	%f30, %f29, %f26;
	add.f32 	%f31, %f20, %f30;
	cvt.f64.f32 	%fd46, %f31;
	fma.rn.f64 	%fd47, %fd28, %fd46, %fd45;
	cvt.rn.f32.f64 	%f32, %fd47;
	add.s64 	%rd24, %rd10, %rd11;
	st.global.f32 	[%rd24], %f32;
$L__BB2_2:
	ret;

}
	// .globl	_Z5set_yiiPfS_
.visible .entry _Z5set_yiiPfS_(
	.param .u32 _Z5set_yiiPfS__param_0,
	.param .u32 _Z5set_yiiPfS__param_1,
	.param .u64 .ptr .align 1 _Z5set_yiiPfS__param_2,
	.param .u64 .ptr .align 1 _Z5set_yiiPfS__param_3
)
{
	.reg .pred 	%p<4>;
	.reg .b32 	%r<13>;
	.reg .b64 	%rd<11>;

	ld.param.u32 	%r2, [_Z5set_yiiPfS__param_0];
	ld.param.u32 	%r3, [_Z5set_yiiPfS__param_1];
	ld.param.u64 	%rd1, [_Z5set_yiiPfS__param_2];
	ld.param.u64 	%rd2, [_Z5set_yiiPfS__param_3];
	mov.u32 	%r5, %ctaid.x;
	mov.u32 	%r6, %ntid.x;
	mov.u32 	%r7, %tid.x;
	mad.lo.s32 	%r8, %r5, %r6, %r7;
	setp.lt.s32 	%p1, %r8, 1;
	add.s32 	%r9, %r3, -1;
	setp.ge.s32 	%p2, %r8, %r9;
	or.pred  	%p3, %p1, %p2;
	@%p3 bra 	$L__BB3_2;
	cvta.to.global.u64 	%rd3, %rd1;
	cvta.to.global.u64 	%rd4, %rd2;
	mul.lo.s32 	%r10, %r8, %r2;
	mul.wide.s32 	%rd5, %r10, 4;
	add.s64 	%rd6, %rd3, %rd5;
	mov.b32 	%r11, 0;
	st.global.u32 	[%rd6], %r11;
	add.s32 	%r12, %r2, -1;
	mul.wide.s32 	%rd7, %r12, 4;
	add.s64 	%rd8, %rd6, %rd7;
	st.global.u32 	[%rd8], %r11;
	add.s64 	%rd9, %rd4, %rd5;
	st.global.u32 	[%rd9], %r11;
	add.s64 	%rd10, %rd9, %rd7;
	st.global.u32 	[%rd10], %r11;
$L__BB3_2:
	ret;

}
	// .globl	_Z5set_xiiPfS_
.visible .entry _Z5set_xiiPfS_(
	.param .u32 _Z5set_xiiPfS__param_0,
	.param .u32 _Z5set_xiiPfS__param_1,
	.param .u64 .ptr .align 1 _Z5set_xiiPfS__param_2,
	.param .u64 .ptr .align 1 _Z5set_xiiPfS__param_3
)
{
	.reg .pred 	%p<4>;
	.reg .b32 	%r<14>;
	.reg .b64 	%rd<11>;

	ld.param.u32 	%r4, [_Z5set_xiiPfS__param_0];
	ld.param.u32 	%r3, [_Z5set_xiiPfS__param_1];
	ld.param.u64 	%rd1, [_Z5set_xiiPfS__param_2];
	ld.param.u64 	%rd2, [_Z5set_xiiPfS__param_3];
	mov.u32 	%r5, %ctaid.x;
	mov.u32 	%r6, %ntid.x;
	mov.u32 	%r7, %tid.x;
	mad.lo.s32 	%r8, %r5, %r6, %r7;
	setp.lt.s32 	%p1, %r8, 1;
	add.s32 	%r9, %r4, -1;
	setp.ge.s32 	%p2, %r8, %r9;
	or.pred  	%p3, %p1, %p2;
	@%p3 bra 	$L__BB4_2;
	cvta.to.global.u64 	%rd3, %rd1;
	cvta.to.global.u64 	%rd4, %rd2;
	mul.wide.u32 	%rd5, %r8, 4;
	add.s64 	%rd6, %rd3, %rd5;
	mov.b32 	%r10, 0;
	st.global.u32 	[%rd6], %r10;
	add.s32 	%r11, %r3, -1;
	mad.lo.s32 	%r12, %r11, %r4, %r8;
	mul.wide.s32 	%rd7, %r12, 4;
	add.s64 	%rd8, %rd3, %rd7;
	mov.b32 	%r13, 1065353216;
	st.global.u32 	[%rd8], %r13;
	add.s64 	%rd9, %rd4, %rd5;
	st.global.u32 	[%rd9], %r10;
	add.s64 	%rd10, %rd4, %rd7;
	st.global.u32 	[%rd10], %r10;
$L__BB4_2:
	ret;

}


// ===== COMPILED SASS (sm_100) =====

	.target	sm_100

	.elftype	@"ET_EXEC"


//--------------------- .note.nv.tkinfo           --------------------------
	.section	.note.nv.tkinfo,"",@"SHT_NOTE"
	.sectionflags	@"SHF_NOTE_NV_TKINFO"
	.tkinfo
        /*0018*/ 	.word	0x00000002
        /*0030*/ 	.string	""
        /*0030*/ 	.string	"ptxas"
        /*0030*/ 	.string	"Cuda compilation tools, release 13.0, V13.0.88"
        /*0030*/ 	.string	"Build cuda_13.0.r13.0/compiler.36424714_0"
        /*0030*/ 	.string	"-arch sm_100 -m 64 "



//--------------------- .note.nv.cuinfo           --------------------------
	.section	.note.nv.cuinfo,"",@"SHT_NOTE"
	.sectionflags	@"SHF_NOTE_NV_CUINFO"
        /*0018*/ 	.short	0x0002
        /*001a*/ 	.short	0x0064
        /*001c*/ 	.short	0x0082
	.zero		2


//--------------------- .nv.info                  --------------------------
	.section	.nv.info,"",@"SHT_CUDA_INFO"
	.align	4


	//----- nvinfo : EIATTR_REGCOUNT
	.align		4
        /*0000*/ 	.byte	0x04, 0x2f
        /*0002*/ 	.short	(.L_1 - .L_0)
	.align		4
.L_0:
        /*0004*/ 	.word	index@(_Z6calc_biiPfS_S_dddd)
        /*0008*/ 	.word	0x00000023


	//----- nvinfo : EIATTR_FRAME_SIZE
	.align		4
.L_1:
        /*000c*/ 	.byte	0x04, 0x11
        /*000e*/ 	.short	(.L_3 - .L_2)
	.align		4
.L_2:
        /*0010*/ 	.word	index@($__internal_3_$__cuda_sm20_div_rn_f64_full)
        /*0014*/ 	.word	0x00000000


	//----- nvinfo : EIATTR_FRAME_SIZE
	.align		4
.L_3:
        /*0018*/ 	.byte	0x04, 0x11
        /*001a*/ 	.short	(.L_5 - .L_4)
	.align		4
.L_4:
        /*001c*/ 	.word	index@($__internal_2_$__cuda_sm20_dblrcp_rn_slowpath_v3)
        /*0020*/ 	.word	0x00000000


	//----- nvinfo : EIATTR_FRAME_SIZE
	.align		4
.L_5:
        /*0024*/ 	.byte	0x04, 0x11
        /*0026*/ 	.short	(.L_7 - .L_6)
	.align		4
.L_6:
        /*0028*/ 	.word	index@(_Z6calc_biiPfS_S_dddd)
        /*002c*/ 	.word	0x00000000


	//----- nvinfo : EIATTR_REGCOUNT
	.align		4
.L_7:
        /*0030*/ 	.byte	0x04, 0x2f
        /*0032*/ 	.short	(.L_9 - .L_8)
	.align		4
.L_8:
        /*0034*/ 	.word	index@(_Z6calc_piiPfS_S_dd)
        /*0038*/ 	.word	0x0000001b


	//----- nvinfo : EIATTR_FRAME_SIZE
	.align		4
.L_9:
        /*003c*/ 	.byte	0x04, 0x11
        /*003e*/ 	.short	(.L_11 - .L_10)
	.align		4
.L_10:
        /*0040*/ 	.word	index@($__internal_1_$__cuda_sm20_div_rn_f64_full)
        /*0044*/ 	.word	0x00000000


	//----- nvinfo : EIATTR_FRAME_SIZE
	.align		4
.L_11:
        /*0048*/ 	.byte	0x04, 0x11
        /*004a*/ 	.short	(.L_13 - .L_12)
	.align		4
.L_12:
        /*004c*/ 	.word	index@(_Z6calc_piiPfS_S_dd)
        /*0050*/ 	.word	0x00000000


	//----- nvinfo : EIATTR_REGCOUNT
	.align		4
.L_13:
        /*0054*/ 	.byte	0x04, 0x2f
        /*0056*/ 	.short	(.L_15 - .L_14)
	.align		4
.L_14:
        /*0058*/ 	.word	index@(_Z7calc_uviiPfS_S_S_S_ddddd)
        /*005c*/ 	.word	0x0000002a


	//----- nvinfo : EIATTR_FRAME_SIZE
	.align		4
.L_15:
        /*0060*/ 	.byte	0x04, 0x11
        /*0062*/ 	.short	(.L_17 - .L_16)
	.align		4
.L_16:
        /*0064*/ 	.word	index@($__internal_0_$__cuda_sm20_div_rn_f64_full)
        /*0068*/ 	.word	0x00000000


	//----- nvinfo : EIATTR_FRAME_SIZE
	.align		4
.L_17:
        /*006c*/ 	.byte	0x04, 0x11
        /*006e*/ 	.short	(.L_19 - .L_18)
	.align		4
.L_18:
        /*0070*/ 	.word	index@(_Z7calc_uviiPfS_S_S_S_ddddd)
        /*0074*/ 	.word	0x00000000


	//----- nvinfo : EIATTR_REGCOUNT
	.align		4
.L_19:
        /*0078*/ 	.byte	0x04, 0x2f
        /*007a*/ 	.short	(.L_21 - .L_20)
	.align		4
.L_20:
        /*007c*/ 	.word	index@(_Z5set_yiiPfS_)
        /*0080*/ 	.word	0x0000000e


	//----- nvinfo : EIATTR_FRAME_SIZE
	.align		4
.L_21:
        /*0084*/ 	.byte	0x04, 0x11
        /*0086*/ 	.short	(.L_23 - .L_22)
	.align		4
.L_22:
        /*0088*/ 	.word	index@(_Z5set_yiiPfS_)
        /*008c*/ 	.word	0x00000000


	//----- nvinfo : EIATTR_REGCOUNT
	.align		4
.L_23:
        /*0090*/ 	.byte	0x04, 0x2f
        /*0092*/ 	.short	(.L_25 - .L_24)
	.align		4
.L_24:
        /*0094*/ 	.word	index@(_Z5set_xiiPfS_)
        /*0098*/ 	.word	0x00000010


	//----- nvinfo : EIATTR_FRAME_SIZE
	.align		4
.L_25:
        /*009c*/ 	.byte	0x04, 0x11
        /*009e*/ 	.short	(.L_27 - .L_26)
	.align		4
.L_26:
        /*00a0*/ 	.word	index@(_Z5set_xiiPfS_)
        /*00a4*/ 	.word	0x00000000


	//----- nvinfo : EIATTR_MIN_STACK_SIZE
	.align		4
.L_27:
        /*00a8*/ 	.byte	0x04, 0x12
        /*00aa*/ 	.short	(.L_29 - .L_28)
	.align		4
.L_28:
        /*00ac*/ 	.word	index@(_Z5set_xiiPfS_)
        /*00b0*/ 	.word	0x00000000


	//----- nvinfo : EIATTR_MIN_STACK_SIZE
	.align		4
.L_29:
        /*00b4*/ 	.byte	0x04, 0x12
        /*00b6*/ 	.short	(.L_31 - .L_30)
	.align		4
.L_30:
        /*00b8*/ 	.word	index@(_Z5set_yiiPfS_)
        /*00bc*/ 	.word	0x00000000


	//----- nvinfo : EIATTR_MIN_STACK_SIZE
	.align		4
.L_31:
        /*00c0*/ 	.byte	0x04, 0x12
        /*00c2*/ 	.short	(.L_33 - .L_32)
	.align		4
.L_32:
        /*00c4*/ 	.word	index@(_Z7calc_uviiPfS_S_S_S_ddddd)
        /*00c8*/ 	.word	0x00000000


	//----- nvinfo : EIATTR_MIN_STACK_SIZE
	.align		4
.L_33:
        /*00cc*/ 	.byte	0x04, 0x12
        /*00ce*/ 	.short	(.L_35 - .L_34)
	.align		4
.L_34:
        /*00d0*/ 	.word	index@(_Z6calc_piiPfS_S_dd)
        /*00d4*/ 	.word	0x00000000


	//----- nvinfo : EIATTR_MIN_STACK_SIZE
	.align		4
.L_35:
        /*00d8*/ 	.byte	0x04, 0x12
        /*00da*/ 	.short	(.L_37 - .L_36)
	.align		4
.L_36:
        /*00dc*/ 	.word	index@(_Z6calc_biiPfS_S_dddd)
        /*00e0*/ 	.word	0x00000000
.L_37:


//--------------------- .nv.compat                --------------------------
	.section	.nv.compat,"",@"SHT_CUDA_COMPAT_INFO"
	.align	4
        /*0000*/ 	.byte	0x02, 0x09, 0x00, 0x00, 0x02, 0x02, 0x01, 0x00, 0x02, 0x05, 0x05, 0x00, 0x03, 0x07, 0x01, 0x01
        /*0010*/ 	.byte	0x02, 0x03, 0x00, 0x00, 0x02, 0x06, 0x01, 0x00, 0x04, 0x0b, 0x08, 0x00, 0x01, 0x00, 0x00, 0x00
        /*0020*/ 	.byte	0x00, 0x00, 0x00, 0x00


//--------------------- .nv.info._Z5set_xiiPfS_   --------------------------
	.section	.nv.info._Z5set_xiiPfS_,"",@"SHT_CUDA_INFO"
	.sectionflags	@""
	.align	4


	//----- nvinfo : EIATTR_CUDA_API_VERSION
	.align		4
        /*0000*/ 	.byte	0x04, 0x37
        /*0002*/ 	.short	(.L_39 - .L_38)
.L_38:
        /*0004*/ 	.word	0x00000082


	//----- nvinfo : EIATTR_KPARAM_INFO
	.align		4
.L_39:
        /*0008*/ 	.byte	0x04, 0x17
        /*000a*/ 	.short	(.L_41 - .L_40)
.L_40:
        /*000c*/ 	.word	0x00000000
        /*0010*/ 	.short	0x0003
        /*0012*/ 	.short	0x0010
        /*0014*/ 	.byte	0x00, 0xf5, 0x21, 0x00


	//----- nvinfo : EIATTR_KPARAM_INFO
	.align		4
.L_41:
        /*0018*/ 	.byte	0x04, 0x17
        /*001a*/ 	.short	(.L_43 - .L_42)
.L_42:
        /*001c*/ 	.word	0x00000000
        /*0020*/ 	.short	0x0002
        /*0022*/ 	.short	0x0008
        /*0024*/ 	.byte	0x00, 0xf5, 0x21, 0x00


	//----- nvinfo : EIATTR_KPARAM_INFO
	.align		4
.L_43:
        /*0028*/ 	.byte	0x04, 0x17
        /*002a*/ 	.short	(.L_45 - .L_44)
.L_44:
        /*002c*/ 	.word	0x00000000
        /*0030*/ 	.short	0x0001
        /*0032*/ 	.short	0x0004
        /*0034*/ 	.byte	0x00, 0xf0, 0x11, 0x00


	//----- nvinfo : EIATTR_KPARAM_INFO
	.align		4
.L_45:
        /*0038*/ 	.byte	0x04, 0x17
        /*003a*/ 	.short	(.L_47 - .L_46)
.L_46:
        /*003c*/ 	.word	0x00000000
        /*0040*/ 	.short	0x0000
        /*0042*/ 	.short	0x0000
        /*0044*/ 	.byte	0x00, 0xf0, 0x11, 0x00


	//----- nvinfo : EIATTR_SPARSE_MMA_MASK
	.align		4
.L_47:
        /*0048*/ 	.byte	0x03, 0x50
        /*004a*/ 	.short	0x0000


	//----- nvinfo : EIATTR_MAXREG_COUNT
	.align		4
        /*004c*/ 	.byte	0x03, 0x1b
        /*004e*/ 	.short	0x00ff


	//----- nvinfo : EIATTR_MERCURY_ISA_VERSION
	.align		4
        /*0050*/ 	.byte	0x03, 0x5f
        /*0052*/ 	.short	0x0101


	//----- nvinfo : EIATTR_VRC_CTA_INIT_COUNT
	.align		4
        /*0054*/ 	.byte	0x02, 0x4a
	.zero		1
	.zero		1


	//----- nvinfo : EIATTR_EXIT_INSTR_OFFSETS
	.align		4
        /*0058*/ 	.byte	0x04, 0x1c
        /*005a*/ 	.short	(.L_49 - .L_48)


	//   ....[0]....
.L_48:
        /*005c*/ 	.word	0x00000090


	//   ....[1]....
        /*0060*/ 	.word	0x00000190


	//----- nvinfo : EIATTR_CBANK_PARAM_SIZE
	.align		4
.L_49:
        /*0064*/ 	.byte	0x03, 0x19
        /*0066*/ 	.short	0x0018


	//----- nvinfo : EIATTR_PARAM_CBANK
	.align		4
        /*0068*/ 	.byte	0x04, 0x0a
        /*006a*/ 	.short	(.L_51 - .L_50)
	.align		4
.L_50:
        /*006c*/ 	.word	index@(.nv.constant0._Z5set_xiiPfS_)
        /*0070*/ 	.short	0x0380
        /*0072*/ 	.short	0x0018


	//----- nvinfo : EIATTR_SW_WAR
	.align		4
.L_51:
        /*0074*/ 	.byte	0x04, 0x36
        /*0076*/ 	.short	(.L_53 - .L_52)
.L_52:
        /*0078*/ 	.word	0x00000008
.L_53:


//--------------------- .nv.info._Z5set_yiiPfS_   --------------------------
	.section	.nv.info._Z5set_yiiPfS_,"",@"SHT_CUDA_INFO"
	.sectionflags	@""
	.align	4


	//----- nvinfo : EIATTR_CUDA_API_VERSION
	.align		4
        /*0000*/ 	.byte	0x04, 0x37
        /*0002*/ 	.short	(.L_55 - .L_54)
.L_54:
        /*0004*/ 	.word	0x00000082


	//----- nvinfo : EIATTR_KPARAM_INFO
	.align		4
.L_55:
        /*0008*/ 	.byte	0x04, 0x17
        /*000a*/ 	.short	(.L_57 - .L_56)
.L_56:
        /*000c*/ 	.word	0x00000000
        /*0010*/ 	.short	0x0003
        /*0012*/ 	.short	0x0010
        /*0014*/ 	.byte	0x00, 0xf5, 0x21, 0x00


	//----- nvinfo : EIATTR_KPARAM_INFO
	.align		4
.L_57:
        /*0018*/ 	.byte	0x04, 0x17
        /*001a*/ 	.short	(.L_59 - .L_58)
.L_58:
        /*001c*/ 	.word	0x00000000
        /*0020*/ 	.short	0x0002
        /*0022*/ 	.short	0x0008
        /*0024*/ 	.byte	0x00, 0xf5, 0x21, 0x00


	//----- nvinfo : EIATTR_KPARAM_INFO
	.align		4
.L_59:
        /*0028*/ 	.byte	0x04, 0x17
        /*002a*/ 	.short	(.L_61 - .L_60)
.L_60:
        /*002c*/ 	.word	0x00000000
        /*0030*/ 	.short	0x0001
        /*0032*/ 	.short	0x0004
        /*0034*/ 	.byte	0x00, 0xf0, 0x11, 0x00


	//----- nvinfo : EIATTR_KPARAM_INFO
	.align		4
.L_61:
        /*0038*/ 	.byte	0x04, 0x17
        /*003a*/ 	.short	(.L_63 - .L_62)
.L_62:
        /*003c*/ 	.word	0x00000000
        /*0040*/ 	.short	0x0000
        /*0042*/ 	.short	0x0000
        /*0044*/ 	.byte	0x00, 0xf0, 0x11, 0x00


	//----- nvinfo : EIATTR_SPARSE_MMA_MASK
	.align		4
.L_63:
        /*0048*/ 	.byte	0x03, 0x50
        /*004a*/ 	.short	0x0000


	//----- nvinfo : EIATTR_MAXREG_COUNT
	.align		4
        /*004c*/ 	.byte	0x03, 0x1b
        /*004e*/ 	.short	0x00ff


	//----- nvinfo : EIATTR_MERCURY_ISA_VERSION
	.align		4
        /*0050*/ 	.byte	0x03, 0x5f
        /*0052*/ 	.short	0x0101


	//----- nvinfo : EIATTR_VRC_CTA_INIT_COUNT
	.align		4
        /*0054*/ 	.byte	0x02, 0x4a
	.zero		1
	.zero		1


	//----- nvinfo : EIATTR_EXIT_INSTR_OFFSETS
	.align		4
        /*0058*/ 	.byte	0x04, 0x1c
        /*005a*/ 	.short	(.L_65 - .L_64)


	//   ....[0]....
.L_64:
        /*005c*/ 	.word	0x00000090


	//   ....[1]....
        /*0060*/ 	.word	0x00000180


	//----- nvinfo : EIATTR_CBANK_PARAM_SIZE
	.align		4
.L_65:
        /*0064*/ 	.byte	0x03, 0x19
        /*0066*/ 	.short	0x0018


	//----- nvinfo : EIATTR_PARAM_CBANK
	.align		4
        /*0068*/ 	.byte	0x04, 0x0a
        /*006a*/ 	.short	(.L_67 - .L_66)
	.align		4
.L_66:
        /*006c*/ 	.word	index@(.nv.constant0._Z5set_yiiPfS_)
        /*0070*/ 	.short	0x0380
        /*0072*/ 	.short	0x0018


	//----- nvinfo : EIATTR_SW_WAR
	.align		4
.L_67:
        /*0074*/ 	.byte	0x04, 0x36
        /*0076*/ 	.short	(.L_69 - .L_68)
.L_68:
        /*0078*/ 	.word	0x00000008
.L_69:


//--------------------- .nv.info._Z7calc_uviiPfS_S_S_S_ddddd --------------------------
	.section	.nv.info._Z7calc_uviiPfS_S_S_S_ddddd,"",@"SHT_CUDA_INFO"
	.sectionflags	@""
	.align	4


	//----- nvinfo : EIATTR_CUDA_API_VERSION
	.align		4
        /*0000*/ 	.byte	0x04, 0x37
        /*0002*/ 	.short	(.L_71 - .L_70)
.L_70:
        /*0004*/ 	.word	0x00000082


	//----- nvinfo : EIATTR_KPARAM_INFO
	.align		4
.L_71:
        /*0008*/ 	.byte	0x04, 0x17
        /*000a*/ 	.short	(.L_73 - .L_72)
.L_72:
        /*000c*/ 	.word	0x00000000
        /*0010*/ 	.short	0x000b
        /*0012*/ 	.short	0x0050
        /*0014*/ 	.byte	0x00, 0xf0, 0x21, 0x00


	//----- nvinfo : EIATTR_KPARAM_INFO
	.align		4
.L_73:
        /*0018*/ 	.byte	0x04, 0x17
        /*001a*/ 	.short	(.L_75 - .L_74)
.L_74:
        /*001c*/ 	.word	0x00000000
        /*0020*/ 	.short	0x000a
        /*0022*/ 	.short	0x0048
        /*0024*/ 	.byte	0x00, 0xf0, 0x21, 0x00


	//----- nvinfo : EIATTR_KPARAM_INFO
	.align		4
.L_75:
        /*0028*/ 	.byte	0x04, 0x17
        /*002a*/ 	.short	(.L_77 - .L_76)
.L_76:
        /*002c*/ 	.word	0x00000000
        /*0030*/ 	.short	0x0009
        /*0032*/ 	.short	0x0040
        /*0034*/ 	.byte	0x00, 0xf0, 0x21, 0x00


	//----- nvinfo : EIATTR_KPARAM_INFO
	.align		4
.L_77:
        /*0038*/ 	.byte	0x04, 0x17
        /*003a*/ 	.short	(.L_79 - .L_78)
.L_78:
        /*003c*/ 	.word	0x00000000
        /*0040*/ 	.short	0x0008
        /*0042*/ 	.short	0x0038
        /*0044*/ 	.byte	0x00, 0xf0, 0x21, 0x00


	//----- nvinfo : EIATTR_KPARAM_INFO
	.align		4
.L_79:
        /*0048*/ 	.byte	0x04, 0x17
        /*004a*/ 	.short	(.L_81 - .L_80)
.L_80:
        /*004c*/ 	.word	0x00000000
        /*0050*/ 	.short	0x0007
        /*0052*/ 	.short	0x0030
        /*0054*/ 	.byte	0x00, 0xf0, 0x21, 0x00


	//----- nvinfo : EIATTR_KPARAM_INFO
	.align		4
.L_81:
        /*0058*/ 	.byte	0x04, 0x17
        /*005a*/ 	.short	(.L_83 - .L_82)
.L_82:
        /*005c*/ 	.word	0x00000000
        /*0060*/ 	.short	0x0006
        /*0062*/ 	.short	0x0028
        /*0064*/ 	.byte	0x00, 0xf5, 0x21, 0x00


	//----- nvinfo : EIATTR_KPARAM_INFO
	.align		4
.L_83:
        /*0068*/ 	.byte	0x04, 0x17
        /*006a*/ 	.short	(.L_85 - .L_84)
.L_84:
        /*006c*/ 	.word	0x00000000
        /*0070*/ 	.short	0x0005
        /*0072*/ 	.short	0x0020
        /*0074*/ 	.byte	0x00, 0xf5, 0x21, 0x00


	//----- nvinfo : EIATTR_KPARAM_INFO
	.align		4
.L_85:
        /*0078*/ 	.byte	0x04, 0x17
        /*007a*/ 	.short	(.L_87 - .L_86)
.L_86:
        /*007c*/ 	.word	0x00000000
        /*0080*/ 	.short	0x0004
        /*0082*/ 	.short	0x0018
        /*0084*/ 	.byte	0x00, 0xf5, 0x21, 0x00


	//----- nvinfo : EIATTR_KPARAM_INFO
	.align		4
.L_87:
        /*0088*/ 	.byte	0x04, 0x17
        /*008a*/ 	.short	(.L_89 - .L_88)
.L_88:
        /*008c*/ 	.word	0x00000000
        /*0090*/ 	.short	0x0003
        /*0092*/ 	.short	0x0010
        /*0094*/ 	.byte	0x00, 0xf5, 0x21, 0x00


	//----- nvinfo : EIATTR_KPARAM_INFO
	.align		4
.L_89:
        /*0098*/ 	.byte	0x04, 0x17
        /*009a*/ 	.short	(.L_91 - .L_90)
.L_90:
        /*009c*/ 	.word	0x00000000
        /*00a0*/ 	.short	0x0002
        /*00a2*/ 	.short	0x0008
        /*00a4*/ 	.byte	0x00, 0xf5, 0x21, 0x00


	//----- nvinfo : EIATTR_KPARAM_INFO
	.align		4
.L_91:
        /*00a8*/ 	.byte	0x04, 0x17
        /*00aa*/ 	.short	(.L_93 - .L_92)
.L_92:
        /*00ac*/ 	.word	0x00000000
        /*00b0*/ 	.short	0x0001
        /*00b2*/ 	.short	0x0004
        /*00b4*/ 	.byte	0x00, 0xf0, 0x11, 0x00


	//----- nvinfo : EIATTR_KPARAM_INFO
	.align		4
.L_93:
        /*00b8*/ 	.byte	0x04, 0x17
        /*00ba*/ 	.short	(.L_95 - .L_94)
.L_94:
        /*00bc*/ 	.word	0x00000000
        /*00c0*/ 	.short	0x0000
        /*00c2*/ 	.short	0x0000
        /*00c4*/ 	.byte	0x00, 0xf0, 0x11, 0x00


	//----- nvinfo : EIATTR_SPARSE_MMA_MASK
	.align		4
.L_95:
        /*00c8*/ 	.byte	0x03, 0x50
        /*00ca*/ 	.short	0x0000


	//----- nvinfo : EIATTR_MAXREG_COUNT
	.align		4
        /*00cc*/ 	.byte	0x03, 0x1b
        /*00ce*/ 	.short	0x00ff


	//----- nvinfo : EIATTR_MERCURY_ISA_VERSION
	.align		4
        /*00d0*/ 	.byte	0x03, 0x5f
        /*00d2*/ 	.short	0x0101


	//----- nvinfo : EIATTR_VRC_CTA_INIT_COUNT
	.align		4
        /*00d4*/ 	.byte	0x02, 0x4a
	.zero		1
	.zero		1


	//----- nvinfo : EIATTR_EXIT_INSTR_OFFSETS
	.align		4
        /*00d8*/ 	.byte	0x04, 0x1c
        /*00da*/ 	.short	(.L_97 - .L_96)


	//   ....[0]....
.L_96:
        /*00dc*/ 	.word	0x00000100


	//   ....[1]....
        /*00e0*/ 	.word	0x00001210


	//----- nvinfo : EIATTR_CRS_STACK_SIZE
	.align		4
.L_97:
        /*00e4*/ 	.byte	0x04, 0x1e
        /*00e6*/ 	.short	(.L_99 - .L_98)
.L_98:
        /*00e8*/ 	.word	0x00000000


	//----- nvinfo : EIATTR_CBANK_PARAM_SIZE
	.align		4
.L_99:
        /*00ec*/ 	.byte	0x03, 0x19
        /*00ee*/ 	.short	0x0058


	//----- nvinfo : EIATTR_PARAM_CBANK
	.align		4
        /*00f0*/ 	.byte	0x04, 0x0a
        /*00f2*/ 	.short	(.L_101 - .L_100)
	.align		4
.L_100:
        /*00f4*/ 	.word	index@(.nv.constant0._Z7calc_uviiPfS_S_S_S_ddddd)
        /*00f8*/ 	.short	0x0380
        /*00fa*/ 	.short	0x0058


	//----- nvinfo : EIATTR_SW_WAR
	.align		4
.L_101:
        /*00fc*/ 	.byte	0x04, 0x36
        /*00fe*/ 	.short	(.L_103 - .L_102)
.L_102:
        /*0100*/ 	.word	0x00000008
.L_103:


//--------------------- .nv.info._Z6calc_piiPfS_S_dd --------------------------
	.section	.nv.info._Z6calc_piiPfS_S_dd,"",@"SHT_CUDA_INFO"
	.sectionflags	@""
	.align	4


	//----- nvinfo : EIATTR_CUDA_API_VERSION
	.align		4
        /*0000*/ 	.byte	0x04, 0x37
        /*0002*/ 	.short	(.L_105 - .L_104)
.L_104:
        /*0004*/ 	.word	0x00000082


	//----- nvinfo : EIATTR_KPARAM_INFO
	.align		4
.L_105:
        /*0008*/ 	.byte	0x04, 0x17
        /*000a*/ 	.short	(.L_107 - .L_106)
.L_106:
        /*000c*/ 	.word	0x00000000
        /*0010*/ 	.short	0x0006
        /*0012*/ 	.short	0x0028
        /*0014*/ 	.byte	0x00, 0xf0, 0x21, 0x00


	//----- nvinfo : EIATTR_KPARAM_INFO
	.align		4
.L_107:
        /*0018*/ 	.byte	0x04, 0x17
        /*001a*/ 	.short	(.L_109 - .L_108)
.L_108:
        /*001c*/ 	.word	0x00000000
        /*0020*/ 	.short	0x0005
        /*0022*/ 	.short	0x0020
        /*0024*/ 	.byte	0x00, 0xf0, 0x21, 0x00


	//----- nvinfo : EIATTR_KPARAM_INFO
	.align		4
.L_109:
        /*0028*/ 	.byte	0x04, 0x17
        /*002a*/ 	.short	(.L_111 - .L_110)
.L_110:
        /*002c*/ 	.word	0x00000000
        /*0030*/ 	.short	0x0004
        /*0032*/ 	.short	0x0018
        /*0034*/ 	.byte	0x00, 0xf5, 0x21, 0x00


	//----- nvinfo : EIATTR_KPARAM_INFO
	.align		4
.L_111:
        /*0038*/ 	.byte	0x04, 0x17
        /*003a*/ 	.short	(.L_113 - .L_112)
.L_112:
        /*003c*/ 	.word	0x00000000
        /*0040*/ 	.short	0x0003
        /*0042*/ 	.short	0x0010
        /*0044*/ 	.byte	0x00, 0xf5, 0x21, 0x00


	//----- nvinfo : EIATTR_KPARAM_INFO
	.align		4
.L_113:
        /*0048*/ 	.byte	0x04, 0x17
        /*004a*/ 	.short	(.L_115 - .L_114)
.L_114:
        /*004c*/ 	.word	0x00000000
        /*0050*/ 	.short	0x0002
        /*0052*/ 	.short	0x0008
        /*0054*/ 	.byte	0x00, 0xf5, 0x21, 0x00


	//----- nvinfo : EIATTR_KPARAM_INFO
	.align		4
.L_115:
        /*0058*/ 	.byte	0x04, 0x17
        /*005a*/ 	.short	(.L_117 - .L_116)
.L_116:
        /*005c*/ 	.word	0x00000000
        /*0060*/ 	.short	0x0001
        /*0062*/ 	.short	0x0004
        /*0064*/ 	.byte	0x00, 0xf0, 0x11, 0x00


	//----- nvinfo : EIATTR_KPARAM_INFO
	.align		4
.L_117:
        /*0068*/ 	.byte	0x04, 0x17
        /*006a*/ 	.short	(.L_119 - .L_118)
.L_118:
        /*006c*/ 	.word	0x00000000
        /*0070*/ 	.short	0x0000
        /*0072*/ 	.short	0x0000
        /*0074*/ 	.byte	0x00, 0xf0, 0x11, 0x00


	//----- nvinfo : EIATTR_SPARSE_MMA_MASK
	.align		4
.L_119:
        /*0078*/ 	.byte	0x03, 0x50
        /*007a*/ 	.short	0x0000


	//----- nvinfo : EIATTR_MAXREG_COUNT
	.align		4
        /*007c*/ 	.byte	0x03, 0x1b
        /*007e*/ 	.short	0x00ff


	//----- nvinfo : EIATTR_MERCURY_ISA_VERSION
	.align		4
        /*0080*/ 	.byte	0x03, 0x5f
        /*0082*/ 	.short	0x0101


	//----- nvinfo : EIATTR_VRC_CTA_INIT_COUNT
	.align		4
        /*0084*/ 	.byte	0x02, 0x4a
	.zero		1
	.zero		1


	//----- nvinfo : EIATTR_EXIT_INSTR_OFFSETS
	.align		4
        /*0088*/ 	.byte	0x04, 0x1c
        /*008a*/ 	.short	(.L_121 - .L_120)


	//   ....[0]....
.L_120:
        /*008c*/ 	.word	0x00000100


	//   ....[1]....
        /*0090*/ 	.word	0x000004f0


	//----- nvinfo : EIATTR_CRS_STACK_SIZE
	.align		4
.L_121:
        /*0094*/ 	.byte	0x04, 0x1e
        /*0096*/ 	.short	(.L_123 - .L_122)
.L_122:
        /*0098*/ 	.word	0x00000000


	//----- nvinfo : EIATTR_CBANK_PARAM_SIZE
	.align		4
.L_123:
        /*009c*/ 	.byte	0x03, 0x19
        /*009e*/ 	.short	0x0030


	//----- nvinfo : EIATTR_PARAM_CBANK
	.align		4
        /*00a0*/ 	.byte	0x04, 0x0a
        /*00a2*/ 	.short	(.L_125 - .L_124)
	.align		4
.L_124:
        /*00a4*/ 	.word	index@(.nv.constant0._Z6calc_piiPfS_S_dd)
        /*00a8*/ 	.short	0x0380
        /*00aa*/ 	.short	0x0030


	//----- nvinfo : EIATTR_SW_WAR
	.align		4
.L_125:
        /*00ac*/ 	.byte	0x04, 0x36
        /*00ae*/ 	.short	(.L_127 - .L_126)
.L_126:
        /*00b0*/ 	.word	0x00000008
.L_127:


//--------------------- .nv.info._Z6calc_biiPfS_S_dddd --------------------------
	.section	.nv.info._Z6calc_biiPfS_S_dddd,"",@"SHT_CUDA_INFO"
	.sectionflags	@""
	.align	4


	//----- nvinfo : EIATTR_CUDA_API_VERSION
	.align		4
        /*0000*/ 	.byte	0x04, 0x37
        /*0002*/ 	.short	(.L_129 - .L_128)
.L_128:
        /*0004*/ 	.word	0x00000082


	//----- nvinfo : EIATTR_KPARAM_INFO
	.align		4
.L_129:
        /*0008*/ 	.byte	0x04, 0x17
        /*000a*/ 	.short	(.L_131 - .L_130)
.L_130:
        /*000c*/ 	.word	0x00000000
        /*0010*/ 	.short	0x0008
        /*0012*/ 	.short	0x0038
        /*0014*/ 	.byte	0x00, 0xf0, 0x21, 0x00


	//----- nvinfo : EIATTR_KPARAM_INFO
	.align		4
.L_131:
        /*0018*/ 	.byte	0x04, 0x17
        /*001a*/ 	.short	(.L_133 - .L_132)
.L_132:
        /*001c*/ 	.word	0x00000000
        /*0020*/ 	.short	0x0007
        /*0022*/ 	.short	0x0030
        /*0024*/ 	.byte	0x00, 0xf0, 0x21, 0x00


	//----- nvinfo : EIATTR_KPARAM_INFO
	.align		4
.L_133:
        /*0028*/ 	.byte	0x04, 0x17
        /*002a*/ 	.short	(.L_135 - .L_134)
.L_134:
        /*002c*/ 	.word	0x00000000
        /*0030*/ 	.short	0x0006
        /*0032*/ 	.short	0x0028
        /*0034*/ 	.byte	0x00, 0xf0, 0x21, 0x00


	//----- nvinfo : EIATTR_KPARAM_INFO
	.align		4
.L_135:
        /*0038*/ 	.byte	0x04, 0x17
        /*003a*/ 	.short	(.L_137 - .L_136)
.L_136:
        /*003c*/ 	.word	0x00000000
        /*0040*/ 	.short	0x0005
        /*0042*/ 	.short	0x0020
        /*0044*/ 	.byte	0x00, 0xf0, 0x21, 0x00


	//----- nvinfo : EIATTR_KPARAM_INFO
	.align		4
.L_137:
        /*0048*/ 	.byte	0x04, 0x17
        /*004a*/ 	.short	(.L_139 - .L_138)
.L_138:
        /*004c*/ 	.word	0x00000000
        /*0050*/ 	.short	0x0004
        /*0052*/ 	.short	0x0018
        /*0054*/ 	.byte	0x00, 0xf5, 0x21, 0x00


	//----- nvinfo : EIATTR_KPARAM_INFO
	.align		4
.L_139:
        /*0058*/ 	.byte	0x04, 0x17
        /*005a*/ 	.short	(.L_141 - .L_140)
.L_140:
        /*005c*/ 	.word	0x00000000
        /*0060*/ 	.short	0x0003
        /*0062*/ 	.short	0x0010
        /*0064*/ 	.byte	0x00, 0xf5, 0x21, 0x00


	//----- nvinfo : EIATTR_KPARAM_INFO
	.align		4
.L_141:
        /*0068*/ 	.byte	0x04, 0x17
        /*006a*/ 	.short	(.L_143 - .L_142)
.L_142:
        /*006c*/ 	.word	0x00000000
        /*0070*/ 	.short	0x0002
        /*0072*/ 	.short	0x0008
        /*0074*/ 	.byte	0x00, 0xf5, 0x21, 0x00


	//----- nvinfo : EIATTR_KPARAM_INFO
	.align		4
.L_143:
        /*0078*/ 	.byte	0x04, 0x17
        /*007a*/ 	.short	(.L_145 - .L_144)
.L_144:
        /*007c*/ 	.word	0x00000000
        /*0080*/ 	.short	0x0001
        /*0082*/ 	.short	0x0004
        /*0084*/ 	.byte	0x00, 0xf0, 0x11, 0x00


	//----- nvinfo : EIATTR_KPARAM_INFO
	.align		4
.L_145:
        /*0088*/ 	.byte	0x04, 0x17
        /*008a*/ 	.short	(.L_147 - .L_146)
.L_146:
        /*008c*/ 	.word	0x00000000
        /*0090*/ 	.short	0x0000
        /*0092*/ 	.short	0x0000
        /*0094*/ 	.byte	0x00, 0xf0, 0x11, 0x00


	//----- nvinfo : EIATTR_SPARSE_MMA_MASK
	.align		4
.L_147:
        /*0098*/ 	.byte	0x03, 0x50
        /*009a*/ 	.short	0x0000


	//----- nvinfo : EIATTR_MAXREG_COUNT
	.align		4
        /*009c*/ 	.byte	0x03, 0x1b
        /*009e*/ 	.short	0x00ff


	//----- nvinfo : EIATTR_MERCURY_ISA_VERSION
	.align		4
        /*00a0*/ 	.byte	0x03, 0x5f
        /*00a2*/ 	.short	0x0101


	//----- nvinfo : EIATTR_VRC_CTA_INIT_COUNT
	.align		4
        /*00a4*/ 	.byte	0x02, 0x4a
	.zero		1
	.zero		1


	//----- nvinfo : EIATTR_EXIT_INSTR_OFFSETS
	.align		4
        /*00a8*/ 	.byte	0x04, 0x1c
        /*00aa*/ 	.short	(.L_149 - .L_148)


	//   ....[0]....
.L_148:
        /*00ac*/ 	.word	0x00000100


	//   ....[1]....
        /*00b0*/ 	.word	0x00000ba0


	//----- nvinfo : EIATTR_CRS_STACK_SIZE
	.align		4
.L_149:
        /*00b4*/ 	.byte	0x04, 0x1e
        /*00b6*/ 	.short	(.L_151 - .L_150)
.L_150:
        /*00b8*/ 	.word	0x00000000


	//----- nvinfo : EIATTR_CBANK_PARAM_SIZE
	.align		4
.L_151:
        /*00bc*/ 	.byte	0x03, 0x19
        /*00be*/ 	.short	0x0040


	//----- nvinfo : EIATTR_PARAM_CBANK
	.align		4
        /*00c0*/ 	.byte	0x04, 0x0a
        /*00c2*/ 	.short	(.L_153 - .L_152)
	.align		4
.L_152:
        /*00c4*/ 	.word	index@(.nv.constant0._Z6calc_biiPfS_S_dddd)
        /*00c8*/ 	.short	0x0380
        /*00ca*/ 	.short	0x0040


	//----- nvinfo : EIATTR_SW_WAR
	.align		4
.L_153:
        /*00cc*/ 	.byte	0x04, 0x36
        /*00ce*/ 	.short	(.L_155 - .L_154)
.L_154:
        /*00d0*/ 	.word	0x00000008
.L_155:


//--------------------- .nv.callgraph             --------------------------
	.section	.nv.callgraph,"",@"SHT_CUDA_CALLGRAPH"
	.align	4
	.sectionentsize	8
	.align		4
        /*0000*/ 	.word	0x00000000
	.align		4
        /*0004*/ 	.word	0xffffffff
	.align		4
        /*0008*/ 	.word	0x00000000
	.align		4
        /*000c*/ 	.word	0xfffffffe
	.align		4
        /*0010*/ 	.word	0x00000000
	.align		4
        /*0014*/ 	.word	0xfffffffd
	.align		4
        /*0018*/ 	.word	0x00000000
	.align		4
        /*001c*/ 	.word	0xfffffffc


//--------------------- .text._Z5set_xiiPfS_      --------------------------
	.section	.text._Z5set_xiiPfS_,"ax",@progbits
	.align	128
        .global         _Z5set_xiiPfS_
        .type           _Z5set_xiiPfS_,@function
        .size           _Z5set_xiiPfS_,(.L_x_49 - _Z5set_xiiPfS_)
        .other          _Z5set_xiiPfS_,@"STO_CUDA_ENTRY STV_DEFAULT"
_Z5set_xiiPfS_:
.text._Z5set_xiiPfS_:
[----:B------:R-:W-:Y:S01]  /*0000*/  LDC R1, c[0x0][0x37c] ;  /* 0x0000df00ff017b82 */ /* 0x000fe20000000800 */
[----:B------:R-:W0:Y:S07]  /*0010*/  S2R R0, SR_TID.X ;  /* 0x0000000000007919 */ /* 0x000e2e0000002100 */
[----:B------:R-:W0:Y:S01]  /*0020*/  S2UR UR5, SR_CTAID.X ;  /* 0x00000000000579c3 */ /* 0x000e220000002500 */
[----:B------:R-:W1:Y:S07]  /*0030*/  LDCU UR6, c[0x0][0x380] ;  /* 0x00007000ff0677ac */ /* 0x000e6e0008000800 */
[----:B------:R-:W0:Y:S01]  /*0040*/  LDC R5, c[0x0][0x360] ;  /* 0x0000d800ff057b82 */ /* 0x000e220000000800 */
[----:B-1----:R-:W-:Y:S01]  /*0050*/  UIADD3 UR4, UPT, UPT, UR6, -0x1, URZ ;  /* 0xffffffff06047890 */ /* 0x002fe2000fffe0ff */
[----:B0-----:R-:W-:-:S05]  /*0060*/  IMAD R5, R5, UR5, R0 ;  /* 0x0000000505057c24 */ /* 0x001fca000f8e0200 */
[----:B------:R-:W-:-:S04]  /*0070*/  ISETP.GE.AND P0, PT, R5, UR4, PT ;  /* 0x0000000405007c0c */ /* 0x000fc8000bf06270 */
[----:B------:R-:W-:-:S13]  /*0080*/  ISETP.LT.OR P0, PT, R5, 0x1, P0 ;  /* 0x000000010500780c */ /* 0x000fda0000701670 */
[----:B------:R-:W-:Y:S05]  /*0090*/  @P0 EXIT ;  /* 0x000000000000094d */ /* 0x000fea0003800000 */
[----:B------:R-:W0:Y:S01]  /*00a0*/  LDC R0, c[0x0][0x384] ;  /* 0x0000e100ff007b82 */ /* 0x000e220000000800 */
[----:B------:R-:W1:Y:S01]  /*00b0*/  LDCU.64 UR4, c[0x0][0x358] ;  /* 0x00006b00ff0477ac */ /* 0x000e620008000a00 */
[----:B------:R-:W-:-:S06]  /*00c0*/  HFMA2 R11, -RZ, RZ, 1.875, 0 ;  /* 0x3f800000ff0b7431 */ /* 0x000fcc00000001ff */
[----:B------:R-:W2:Y:S08]  /*00d0*/  LDC.64 R2, c[0x0][0x388] ;  /* 0x0000e200ff027b82 */ /* 0x000eb00000000a00 */
[----:B------:R-:W3:Y:S01]  /*00e0*/  LDC.64 R6, c[0x0][0x390] ;  /* 0x0000e400ff067b82 */ /* 0x000ee20000000a00 */
[----:B0-----:R-:W-:-:S05]  /*00f0*/  IADD3 R0, PT, PT, R0, -0x1, RZ ;  /* 0xffffffff00007810 */ /* 0x001fca0007ffe0ff */
[----:B------:R-:W-:Y:S02]  /*0100*/  IMAD R9, R0, UR6, R5 ;  /* 0x0000000600097c24 */ /* 0x000fe4000f8e0205 */
[----:B--2---:R-:W-:-:S04]  /*0110*/  IMAD.WIDE.U32 R12, R5, 0x4, R2 ;  /* 0x00000004050c7825 */ /* 0x004fc800078e0002 */
[----:B------:R-:W-:Y:S01]  /*0120*/  IMAD.WIDE R2, R9, 0x4, R2 ;  /* 0x0000000409027825 */ /* 0x000fe200078e0202 */
[----:B-1----:R-:W-:Y:S03]  /*0130*/  STG.E desc[UR4][R12.64], RZ ;  /* 0x000000ff0c007986 */ /* 0x002fe6000c101904 */
[--C-:B---3--:R-:W-:Y:S01]  /*0140*/  IMAD.WIDE.U32 R4, R5, 0x4, R6.reuse ;  /* 0x0000000405047825 */ /* 0x108fe200078e0006 */
[----:B------:R-:W-:Y:S03]  /*0150*/  STG.E desc[UR4][R2.64], R11 ;  /* 0x0000000b02007986 */ /* 0x000fe6000c101904 */
[----:B------:R-:W-:Y:S01]  /*0160*/  IMAD.WIDE R6, R9, 0x4, R6 ;  /* 0x0000000409067825 */ /* 0x000fe200078e0206 */
[----:B------:R-:W-:Y:S04]  /*0170*/  STG.E desc[UR4][R4.64], RZ ;  /* 0x000000ff04007986 */ /* 0x000fe8000c101904 */
[----:B------:R-:W-:Y:S01]  /*0180*/  STG.E desc[UR4][R6.64], RZ ;  /* 0x000000ff06007986 */ /* 0x000fe2000c101904 */
[----:B------:R-:W-:Y:S05]  /*0190*/  EXIT ;  /* 0x000000000000794d */ /* 0x000fea0003800000 */
.L_x_0:
[----:B------:R-:W-:-:S00]  /*01a0*/  BRA `(.L_x_0) ;  /* 0xfffffffc00fc7947 */ /* 0x000fc0000383ffff */
[----:B------:R-:W-:-:S00]  /*01b0*/  NOP ;  /* 0x0000000000007918 */ /* 0x000fc00000000000 */
        /* <DEDUP_REMOVED lines=12> */
.L_x_49:


//--------------------- .text._Z5set_yiiPfS_      --------------------------
	.section	.text._Z5set_yiiPfS_,"ax",@progbits
	.align	128
        .global         _Z5set_yiiPfS_
        .type           _Z5set_yiiPfS_,@function
        .size           _Z5set_yiiPfS_,(.L_x_50 - _Z5set_yiiPfS_)
        .other          _Z5set_yiiPfS_,@"STO_CUDA_ENTRY STV_DEFAULT"
_Z5set_yiiPfS_:
.text._Z5set_yiiPfS_:
        /* <DEDUP_REMOVED lines=11> */
[----:B------:R-:W1:Y:S07]  /*00b0*/  LDCU.64 UR4, c[0x0][0x358] ;  /* 0x00006b00ff0477ac */ /* 0x000e6e0008000a00 */
[----:B------:R-:W2:Y:S08]  /*00c0*/  LDC.64 R2, c[0x0][0x388] ;  /* 0x0000e200ff027b82 */ /* 0x000eb00000000a00 */
[----:B------:R-:W3:Y:S01]  /*00d0*/  LDC.64 R4, c[0x0][0x390] ;  /* 0x0000e400ff047b82 */ /* 0x000ee20000000a00 */
[----:B0-----:R-:W-:Y:S01]  /*00e0*/  IMAD R7, R0, R9, RZ ;  /* 0x0000000900077224 */ /* 0x001fe200078e02ff */
[----:B------:R-:W-:-:S03]  /*00f0*/  IADD3 R9, PT, PT, R9, -0x1, RZ ;  /* 0xffffffff09097810 */ /* 0x000fc60007ffe0ff */
[----:B--2---:R-:W-:-:S05]  /*0100*/  IMAD.WIDE R2, R7, 0x4, R2 ;  /* 0x0000000407027825 */ /* 0x004fca00078e0202 */
[----:B-1----:R-:W-:Y:S01]  /*0110*/  STG.E desc[UR4][R2.64], RZ ;  /* 0x000000ff02007986 */ /* 0x002fe2000c101904 */
[----:B------:R-:W-:-:S04]  /*0120*/  IMAD.WIDE R10, R9, 0x4, R2 ;  /* 0x00000004090a7825 */ /* 0x000fc800078e0202 */
[----:B---3--:R-:W-:Y:S01]  /*0130*/  IMAD.WIDE R4, R7, 0x4, R4 ;  /* 0x0000000407047825 */ /* 0x008fe200078e0204 */
[----:B------:R-:W-:Y:S04]  /*0140*/  STG.E desc[UR4][R10.64], RZ ;  /* 0x000000ff0a007986 */ /* 0x000fe8000c101904 */
[----:B------:R-:W-:Y:S01]  /*0150*/  STG.E desc[UR4][R4.64], RZ ;  /* 0x000000ff04007986 */ /* 0x000fe2000c101904 */
[----:B------:R-:W-:-:S05]  /*0160*/  IMAD.WIDE R6, R9, 0x4, R4 ;  /* 0x0000000409067825 */ /* 0x000fca00078e0204 */
[----:B------:R-:W-:Y:S01]  /*0170*/  STG.E desc[UR4][R6.64], RZ ;  /* 0x000000ff06007986 */ /* 0x000fe2000c101904 */
[----:B------:R-:W-:Y:S05]  /*0180*/  EXIT ;  /* 0x000000000000794d */ /* 0x000fea0003800000 */
.L_x_1:
        /* <DEDUP_REMOVED lines=15> */
.L_x_50:


//--------------------- .text._Z7calc_uviiPfS_S_S_S_ddddd --------------------------
	.section	.text._Z7calc_uviiPfS_S_S_S_ddddd,"ax",@progbits
	.align	128
        .global         _Z7calc_uviiPfS_S_S_S_ddddd
        .type           _Z7calc_uviiPfS_S_S_S_ddddd,@function
        .size           _Z7calc_uviiPfS_S_S_S_ddddd,(.L_x_45 - _Z7calc_uviiPfS_S_S_S_ddddd)
        .other          _Z7calc_uviiPfS_S_S_S_ddddd,@"STO_CUDA_ENTRY STV_DEFAULT"
_Z7calc_uviiPfS_S_S_S_ddddd:
.text._Z7calc_uviiPfS_S_S_S_ddddd:
[----:B------:R-:W-:Y:S01]  /*0000*/  LDC R1, c[0x0][0x37c] ;  /* 0x0000df00ff017b82 */ /* 0x000fe20000000800 */
[----:B------:R-:W0:Y:S07]  /*0010*/  S2R R3, SR_TID.Y ;  /* 0x0000000000037919 */ /* 0x000e2e0000002200 */
[----:B------:R-:W0:Y:S01]  /*0020*/  S2UR UR5, SR_CTAID.Y ;  /* 0x00000000000579c3 */ /* 0x000e220000002600 */
[----:B------:R-:W1:Y:S01]  /*0030*/  LDCU.64 UR8, c[0x0][0x380] ;  /* 0x00007000ff0877ac */ /* 0x000e620008000a00 */
[----:B------:R-:W2:Y:S06]  /*0040*/  S2R R0, SR_TID.X ;  /* 0x0000000000007919 */ /* 0x000eac0000002100 */
[----:B------:R-:W0:Y:S08]  /*0050*/  LDC R2, c[0x0][0x364] ;  /* 0x0000d900ff027b82 */ /* 0x000e300000000800 */
[----:B------:R-:W2:Y:S01]  /*0060*/  S2UR UR6, SR_CTAID.X ;  /* 0x00000000000679c3 */ /* 0x000ea20000002500 */
[----:B-1----:R-:W-:-:S07]  /*0070*/  UIADD3 UR4, UPT, UPT, UR9, -0x1, URZ ;  /* 0xffffffff09047890 */ /* 0x002fce000fffe0ff */
[----:B------:R-:W2:Y:S01]  /*0080*/  LDC R5, c[0x0][0x360] ;  /* 0x0000d800ff057b82 */ /* 0x000ea20000000800 */
[----:B0-----:R-:W-:-:S05]  /*0090*/  IMAD R2, R2, UR5, R3 ;  /* 0x0000000502027c24 */ /* 0x001fca000f8e0203 */
[----:B------:R-:W-:Y:S01]  /*00a0*/  ISETP.GE.AND P0, PT, R2, UR4, PT ;  /* 0x0000000402007c0c */ /* 0x000fe2000bf06270 */
[----:B------:R-:W-:-:S03]  /*00b0*/  UIADD3 UR4, UPT, UPT, UR8, -0x1, URZ ;  /* 0xffffffff08047890 */ /* 0x000fc6000fffe0ff */
[----:B------:R-:W-:Y:S01]  /*00c0*/  ISETP.EQ.OR P0, PT, R2, RZ, P0 ;  /* 0x000000ff0200720c */ /* 0x000fe20000702670 */
[----:B--2---:R-:W-:-:S05]  /*00d0*/  IMAD R5, R5, UR6, R0 ;  /* 0x0000000605057c24 */ /* 0x004fca000f8e0200 */
[----:B------:R-:W-:-:S04]  /*00e0*/  ISETP.LT.OR P0, PT, R5, 0x1, P0 ;  /* 0x000000010500780c */ /* 0x000fc80000701670 */
[----:B------:R-:W-:-:S13]  /*00f0*/  ISETP.GE.OR P0, PT, R5, UR4, P0 ;  /* 0x0000000405007c0c */ /* 0x000fda0008706670 */
[----:B------:R-:W-:Y:S05]  /*0100*/  @P0 EXIT ;  /* 0x000000000000094d */ /* 0x000fea0003800000 */
[----:B------:R-:W0:Y:S01]  /*0110*/  LDC.64 R20, c[0x0][0x398] ;  /* 0x0000e600ff147b82 */ /* 0x000e220000000a00 */
[----:B------:R-:W1:Y:S01]  /*0120*/  LDCU.64 UR4, c[0x0][0x358] ;  /* 0x00006b00ff0477ac */ /* 0x000e620008000a00 */
[----:B------:R-:W-:Y:S01]  /*0130*/  IMAD R4, R2, UR8, R5 ;  /* 0x0000000802047c24 */ /* 0x000fe2000f8e0205 */
[----:B------:R-:W2:Y:S05]  /*0140*/  LDCU UR8, c[0x0][0x3bc] ;  /* 0x00007780ff0877ac */ /* 0x000eaa0008000800 */
[----:B------:R-:W3:Y:S01]  /*0150*/  LDC.64 R10, c[0x0][0x3b8] ;  /* 0x0000ee00ff0a7b82 */ /* 0x000ee20000000a00 */
[----:B------:R-:W-:Y:S01]  /*0160*/  IMAD.MOV.U32 R6, RZ, RZ, 0x1 ;  /* 0x00000001ff067424 */ /* 0x000fe200078e00ff */
[----:B------:R-:W4:Y:S01]  /*0170*/  LDCU.64 UR6, c[0x0][0x3c8] ;  /* 0x00007900ff0677ac */ /* 0x000f220008000a00 */
[----:B0-----:R-:W-:-:S05]  /*0180*/  IMAD.WIDE R20, R4, 0x4, R20 ;  /* 0x0000000404147825 */ /* 0x001fca00078e0214 */
[----:B-1----:R-:W5:Y:S01]  /*0190*/  LDG.E R22, desc[UR4][R20.64] ;  /* 0x0000000414167981 */ /* 0x002f62000c1e1900 */
[----:B--2---:R-:W3:Y:S01]  /*01a0*/  MUFU.RCP64H R7, UR8 ;  /* 0x0000000800077d08 */ /* 0x004ee20008001800 */
[----:B------:R-:W-:Y:S01]  /*01b0*/  BSSY.RECONVERGENT B0, `(.L_x_2) ;  /* 0x0000016000007945 */ /* 0x000fe20003800200 */
[----:B---3--:R-:W-:-:S08]  /*01c0*/  DFMA R8, R6, -R10, 1 ;  /* 0x3ff000000608742b */ /* 0x008fd0000000080a */
[----:B------:R-:W-:-:S08]  /*01d0*/  DFMA R8, R8, R8, R8 ;  /* 0x000000080808722b */ /* 0x000fd00000000008 */
[----:B------:R-:W-:-:S08]  /*01e0*/  DFMA R8, R6, R8, R6 ;  /* 0x000000080608722b */ /* 0x000fd00000000006 */
[----:B------:R-:W-:-:S08]  /*01f0*/  DFMA R6, R8, -R10, 1 ;  /* 0x3ff000000806742b */ /* 0x000fd0000000080a */
[----:B------:R-:W-:Y:S01]  /*0200*/  DFMA R6, R8, R6, R8 ;  /* 0x000000060806722b */ /* 0x000fe20000000008 */
[----:B-----5:R-:W4:Y:S02]  /*0210*/  F2F.F64.F32 R16, R22 ;  /* 0x0000001600107310 */ /* 0x020f240000201800 */
[----:B----4-:R-:W-:-:S08]  /*0220*/  DMUL R18, R16, UR6 ;  /* 0x0000000610127c28 */ /* 0x010fd00008000000 */
[----:B------:R-:W-:Y:S02]  /*0230*/  DMUL R8, R18, R6 ;  /* 0x0000000612087228 */ /* 0x000fe40000000000 */
[----:B------:R-:W-:-:S06]  /*0240*/  FSETP.GEU.AND P1, PT, |R19|, 6.5827683646048100446e-37, PT ;  /* 0x036000001300780b */ /* 0x000fcc0003f2e200 */
[----:B------:R-:W-:-:S08]  /*0250*/  DFMA R10, R8, -R10, R18 ;  /* 0x8000000a080a722b */ /* 0x000fd00000000012 */
[----:B------:R-:W-:-:S10]  /*0260*/  DFMA R6, R6, R10, R8 ;  /* 0x0000000a0606722b */ /* 0x000fd40000000008 */
[----:B------:R-:W-:-:S05]  /*0270*/  FFMA R0, RZ, UR8, R7 ;  /* 0x00000008ff007c23 */ /* 0x000fca0008000007 */
[----:B------:R-:W-:-:S13]  /*0280*/  FSETP.GT.AND P0, PT, |R0|, 1.469367938527859385e-39, PT ;  /* 0x001000000000780b */ /* 0x000fda0003f04200 */
[----:B------:R-:W-:Y:S05]  /*0290*/  @P0 BRA P1, `(.L_x_3) ;  /* 0x00000000001c0947 */ /* 0x000fea0000800000 */
[----:B------:R-:W0:Y:S01]  /*02a0*/  LDCU.64 UR6, c[0x0][0x3b8] ;  /* 0x00007700ff0677ac */ /* 0x000e220008000a00 */
[----:B------:R-:W-:Y:S01]  /*02b0*/  IMAD.MOV.U32 R9, RZ, RZ, R18 ;  /* 0x000000ffff097224 */ /* 0x000fe200078e0012 */
[----:B------:R-:W-:Y:S01]  /*02c0*/  MOV R0, 0x310 ;  /* 0x0000031000007802 */ /* 0x000fe20000000f00 */
[----:B------:R-:W-:Y:S01]  /*02d0*/  IMAD.MOV.U32 R6, RZ, RZ, R19 ;  /* 0x000000ffff067224 */ /* 0x000fe200078e0013 */
[----:B0-----:R-:W-:Y:S01]  /*02e0*/  MOV R8, UR6 ;  /* 0x0000000600087c02 */ /* 0x001fe20008000f00 */
[----:B------:R-:W-:-:S07]  /*02f0*/  IMAD.U32 R7, RZ, RZ, UR7 ;  /* 0x00000007ff077e24 */ /* 0x000fce000f8e00ff */
[----:B------:R-:W-:Y:S05]  /*0300*/  CALL.REL.NOINC `($__internal_0_$__cuda_sm20_div_rn_f64_full) ;  /* 0x0000000c00c47944 */ /* 0x000fea0003c00000 */
.L_x_3:
[----:B------:R-:W-:Y:S05]  /*0310*/  BSYNC.RECONVERGENT B0 ;  /* 0x0000000000007941 */ /* 0x000fea0003800200 */
.L_x_2:
[----:B------:R-:W2:Y:S01]  /*0320*/  LDG.E R23, desc[UR4][R20.64+-0x4] ;  /* 0xfffffc0414177981 */ /* 0x000ea2000c1e1900 */
[----:B------:R-:W0:Y:S01]  /*0330*/  LDCU UR6, c[0x0][0x3c4] ;  /* 0x00007880ff0677ac */ /* 0x000e220008000800 */
[----:B------:R-:W1:Y:S01]  /*0340*/  LDC.64 R12, c[0x0][0x3c0] ;  /* 0x0000f000ff0c7b82 */ /* 0x000e620000000a00 */
[----:B------:R-:W-:Y:S01]  /*0350*/  MOV R8, 0x1 ;  /* 0x0000000100087802 */ /* 0x000fe20000000f00 */
[----:B------:R-:W-:Y:S01]  /*0360*/  BSSY.RECONVERGENT B0, `(.L_x_4) ;  /* 0x000001a000007945 */ /* 0x000fe20003800200 */
[----:B------:R-:W-:Y:S01]  /*0370*/  FSETP.GEU.AND P1, PT, |R19|, 6.5827683646048100446e-37, PT ;  /* 0x036000001300780b */ /* 0x000fe20003f2e200 */
[----:B0-----:R-:W1:Y:S03]  /*0380*/  MUFU.RCP64H R9, UR6 ;  /* 0x0000000600097d08 */ /* 0x001e660008001800 */
[----:B-1----:R-:W-:-:S08]  /*0390*/  DFMA R10, R8, -R12, 1 ;  /* 0x3ff00000080a742b */ /* 0x002fd0000000080c */
[----:B------:R-:W-:-:S08]  /*03a0*/  DFMA R10, R10, R10, R10 ;  /* 0x0000000a0a0a722b */ /* 0x000fd0000000000a */
[----:B------:R-:W-:-:S08]  /*03b0*/  DFMA R10, R8, R10, R8 ;  /* 0x0000000a080a722b */ /* 0x000fd00000000008 */
[----:B------:R-:W-:-:S08]  /*03c0*/  DFMA R8, R10, -R12, 1 ;  /* 0x3ff000000a08742b */ /* 0x000fd0000000080c */
[----:B------:R-:W-:-:S08]  /*03d0*/  DFMA R8, R10, R8, R10 ;  /* 0x000000080a08722b */ /* 0x000fd0000000000a */
[----:B------:R-:W-:-:S08]  /*03e0*/  DMUL R10, R18, R8 ;  /* 0x00000008120a7228 */ /* 0x000fd00000000000 */
[----:B------:R-:W-:-:S08]  /*03f0*/  DFMA R12, R10, -R12, R18 ;  /* 0x8000000c0a0c722b */ /* 0x000fd00000000012 */
[----:B------:R-:W-:-:S10]  /*0400*/  DFMA R8, R8, R12, R10 ;  /* 0x0000000c0808722b */ /* 0x000fd4000000000a */
[----:B------:R-:W-:-:S05]  /*0410*/  FFMA R3, RZ, UR6, R9 ;  /* 0x00000006ff037c23 */ /* 0x000fca0008000009 */
[----:B------:R-:W-:Y:S01]  /*0420*/  FSETP.GT.AND P0, PT, |R3|, 1.469367938527859385e-39, PT ;  /* 0x001000000300780b */ /* 0x000fe20003f04200 */
[----:B--2---:R-:W-:-:S04]  /*0430*/  FADD R0, R22, -R23 ;  /* 0x8000001716007221 */ /* 0x004fc80000000000 */
[----:B------:R-:W0:Y:S02]  /*0440*/  F2F.F64.F32 R10, R0 ;  /* 0x00000000000a7310 */ /* 0x000e240000201800 */
[----:B0-----:R-:W-:-:S06]  /*0450*/  DFMA R16, R10, -R6, R16 ;  /* 0x800000060a10722b */ /* 0x001fcc0000000010 */
        /* <DEDUP_REMOVED lines=8> */
[----:B------:R-:W-:Y:S01]  /*04e0*/  IMAD.MOV.U32 R8, RZ, RZ, R6 ;  /* 0x000000ffff087224 */ /* 0x000fe200078e0006 */
[----:B------:R-:W-:-:S07]  /*04f0*/  MOV R9, R7 ;  /* 0x0000000700097202 */ /* 0x000fce0000000f00 */
.L_x_5:
[----:B------:R-:W-:Y:S05]  /*0500*/  BSYNC.RECONVERGENT B0 ;  /* 0x0000000000007941 */ /* 0x000fea0003800200 */
.L_x_4:
[----:B------:R-:W0:Y:S01]  /*0510*/  LDC R3, c[0x0][0x380] ;  /* 0x0000e000ff037b82 */ /* 0x000e220000000800 */
[----:B------:R-:W1:Y:S07]  /*0520*/  LDCU.64 UR6, c[0x0][0x3c8] ;  /* 0x00007900ff0677ac */ /* 0x000e6e0008000a00 */
[----:B------:R-:W2:Y:S08]  /*0530*/  LDC.64 R6, c[0x0][0x398] ;  /* 0x0000e600ff067b82 */ /* 0x000eb00000000a00 */
[----:B------:R-:W3:Y:S01]  /*0540*/  LDC.64 R12, c[0x0][0x3b8] ;  /* 0x0000ee00ff0c7b82 */ /* 0x000ee20000000a00 */
[----:B0-----:R-:W-:-:S07]  /*0550*/  IMAD R2, R2, R3, -R3 ;  /* 0x0000000302027224 */ /* 0x001fce00078e0a03 */
[----:B------:R-:W0:Y:S01]  /*0560*/  LDC R18, c[0x0][0x3cc] ;  /* 0x0000f300ff127b82 */ /* 0x000e220000000800 */
[----:B------:R-:W-:-:S04]  /*0570*/  IMAD.IADD R5, R5, 0x1, R2 ;  /* 0x0000000105057824 */ /* 0x000fc800078e0202 */
[----:B--2---:R-:W-:-:S03]  /*0580*/  IMAD.WIDE R2, R5, 0x4, R6 ;  /* 0x0000000405027825 */ /* 0x004fc600078e0206 */
[----:B------:R-:W2:Y:S02]  /*0590*/  LDC.64 R6, c[0x0][0x3b0] ;  /* 0x0000ec00ff067b82 */ /* 0x000ea40000000a00 */
[----:B------:R4:W5:Y:S01]  /*05a0*/  LDG.E R11, desc[UR4][R2.64] ;  /* 0x00000004020b7981 */ /* 0x000962000c1e1900 */
[----:B0-----:R-:W-:Y:S01]  /*05b0*/  FSETP.GEU.AND P1, PT, |R18|, 6.5827683646048100446e-37, PT ;  /* 0x036000001200780b */ /* 0x001fe20003f2e200 */
[----:B--2---:R-:W-:-:S08]  /*05c0*/  DADD R6, R6, R6 ;  /* 0x0000000006067229 */ /* 0x004fd00000000006 */
[----:B---3--:R-:W-:Y:S01]  /*05d0*/  DMUL R6, R6, R12 ;  /* 0x0000000c06067228 */ /* 0x008fe20000000000 */
[----:B------:R-:W-:-:S05]  /*05e0*/  IMAD.MOV.U32 R12, RZ, RZ, 0x1 ;  /* 0x00000001ff0c7424 */ /* 0x000fca00078e00ff */
[----:B------:R-:W0:Y:S02]  /*05f0*/  MUFU.RCP64H R13, R7 ;  /* 0x00000007000d7308 */ /* 0x000e240000001800 */
[----:B0-----:R-:W-:-:S08]  /*0600*/  DFMA R14, -R6, R12, 1 ;  /* 0x3ff00000060e742b */ /* 0x001fd0000000010c */
[----:B------:R-:W-:-:S08]  /*0610*/  DFMA R14, R14, R14, R14 ;  /* 0x0000000e0e0e722b */ /* 0x000fd0000000000e */
[----:B------:R-:W-:-:S08]  /*0620*/  DFMA R14, R12, R14, R12 ;  /* 0x0000000e0c0e722b */ /* 0x000fd0000000000c */
[----:B----4-:R-:W-:-:S08]  /*0630*/  DFMA R2, -R6, R14, 1 ;  /* 0x3ff000000602742b */ /* 0x010fd0000000010e */
[----:B------:R-:W-:-:S08]  /*0640*/  DFMA R2, R14, R2, R14 ;  /* 0x000000020e02722b */ /* 0x000fd0000000000e */
[----:B-1----:R-:W-:-:S08]  /*0650*/  DMUL R12, R2, UR6 ;  /* 0x00000006020c7c28 */ /* 0x002fd00008000000 */
[----:B------:R-:W-:-:S08]  /*0660*/  DFMA R14, -R6, R12, UR6 ;  /* 0x00000006060e7e2b */ /* 0x000fd0000800010c */
[----:B------:R-:W-:-:S10]  /*0670*/  DFMA R2, R2, R14, R12 ;  /* 0x0000000e0202722b */ /* 0x000fd4000000000c */
[----:B------:R-:W-:-:S05]  /*0680*/  FFMA R10, RZ, R7, R3 ;  /* 0x00000007ff0a7223 */ /* 0x000fca0000000003 */
[----:B------:R-:W-:Y:S01]  /*0690*/  FSETP.GT.AND P0, PT, |R10|, 1.469367938527859385e-39, PT ;  /* 0x001000000a00780b */ /* 0x000fe20003f04200 */
[----:B-----5:R-:W-:-:S04]  /*06a0*/  FADD R0, R22, -R11 ;  /* 0x8000000b16007221 */ /* 0x020fc80000000000 */
[----:B------:R-:W0:Y:S02]  /*06b0*/  F2F.F64.F32 R12, R0 ;  /* 0x00000000000c7310 */ /* 0x000e240000201800 */
[----:B0-----:R-:W-:-:S06]  /*06c0*/  DFMA R16, R12, -R8, R16 ;  /* 0x800000080c10722b */ /* 0x001fcc0000000010 */
[----:B------:R-:W-:Y:S05]  /*06d0*/  @P0 BRA P1, `(.L_x_6) ;  /* 0x0000000000200947 */ /* 0x000fea0000800000 */
[----:B------:R-:W0:Y:S01]  /*06e0*/  LDCU.64 UR6, c[0x0][0x3c8] ;  /* 0x00007900ff0677ac */ /* 0x000e220008000a00 */
[----:B------:R-:W-:Y:S02]  /*06f0*/  MOV R8, R6 ;  /* 0x0000000600087202 */ /* 0x000fe40000000f00 */
[----:B------:R-:W-:Y:S01]  /*0700*/  MOV R0, 0x740 ;  /* 0x0000074000007802 */ /* 0x000fe20000000f00 */
[----:B0-----:R-:W-:Y:S02]  /*0710*/  IMAD.U32 R9, RZ, RZ, UR6 ;  /* 0x00000006ff097e24 */ /* 0x001fe4000f8e00ff */
[----:B------:R-:W-:-:S07]  /*0720*/  IMAD.U32 R6, RZ, RZ, UR7 ;  /* 0x00000007ff067e24 */ /* 0x000fce000f8e00ff */
[----:B------:R-:W-:Y:S05]  /*0730*/  CALL.REL.NOINC `($__internal_0_$__cuda_sm20_div_rn_f64_full) ;  /* 0x0000000800b87944 */ /* 0x000fea0003c00000 */
[----:B------:R-:W-:Y:S01]  /*0740*/  MOV R2, R6 ;  /* 0x0000000600027202 */ /* 0x000fe20000000f00 */
[----:B------:R-:W-:-:S07]  /*0750*/  IMAD.MOV.U32 R3, RZ, RZ, R7 ;  /* 0x000000ffff037224 */ /* 0x000fce00078e0007 */
.L_x_6:
[----:B------:R-:W0:Y:S01]  /*0760*/  LDC.64 R26, c[0x0][0x388] ;  /* 0x0000e200ff1a7b82 */ /* 0x000e220000000a00 */
[----:B------:R-:W1:Y:S07]  /*0770*/  LDCU UR8, c[0x0][0x3bc] ;  /* 0x00007780ff0877ac */ /* 0x000e6e0008000800 */
[----:B------:R-:W2:Y:S01]  /*0780*/  LDC.64 R6, c[0x0][0x3b8] ;  /* 0x0000ee00ff067b82 */ /* 0x000ea20000000a00 */
[----:B------:R-:W-:Y:S01]  /*0790*/  IMAD.MOV.U32 R8, RZ, RZ, 0x1 ;  /* 0x00000001ff087424 */ /* 0x000fe200078e00ff */
[----:B------:R-:W3:Y:S06]  /*07a0*/  LDCU.64 UR6, c[0x0][0x3c8] ;  /* 0x00007900ff0677ac */ /* 0x000eec0008000a00 */
[----:B------:R-:W3:Y:S01]  /*07b0*/  LDC.64 R18, c[0x0][0x3d0] ;  /* 0x0000f400ff127b82 */ /* 0x000ee20000000a00 */
[----:B0-----:R-:W-:-:S05]  /*07c0*/  IMAD.WIDE R26, R4, 0x4, R26 ;  /* 0x00000004041a7825 */ /* 0x001fca00078e021a */
[----:B------:R-:W4:Y:S04]  /*07d0*/  LDG.E R0, desc[UR4][R26.64+0x4] ;  /* 0x000004041a007981 */ /* 0x000f28000c1e1900 */
[----:B------:R-:W4:Y:S01]  /*07e0*/  LDG.E R15, desc[UR4][R26.64+-0x4] ;  /* 0xfffffc041a0f7981 */ /* 0x000f22000c1e1900 */
[----:B-1----:R-:W2:Y:S01]  /*07f0*/  MUFU.RCP64H R9, UR8 ;  /* 0x0000000800097d08 */ /* 0x002ea20008001800 */
[----:B---3--:R-:W-:-:S10]  /*0800*/  DMUL R18, R18, UR6 ;  /* 0x0000000612127c28 */ /* 0x008fd40008000000 */
[----:B------:R-:W-:Y:S01]  /*0810*/  FSETP.GEU.AND P1, PT, |R19|, 6.5827683646048100446e-37, PT ;  /* 0x036000001300780b */ /* 0x000fe20003f2e200 */
[----:B--2---:R-:W-:-:S08]  /*0820*/  DFMA R12, R8, -R6, 1 ;  /* 0x3ff00000080c742b */ /* 0x004fd00000000806 */
        /* <DEDUP_REMOVED lines=9> */
[----:B----4-:R-:W-:-:S04]  /*08c0*/  FADD R0, R0, -R15 ;  /* 0x8000000f00007221 */ /* 0x010fc80000000000 */
[----:B------:R-:W0:Y:S02]  /*08d0*/  F2F.F64.F32 R8, R0 ;  /* 0x0000000000087310 */ /* 0x000e240000201800 */
[----:B0-----:R-:W-:-:S06]  /*08e0*/  DFMA R16, R8, -R2, R16 ;  /* 0x800000020810722b */ /* 0x001fcc0000000010 */
[----:B------:R-:W-:Y:S05]  /*08f0*/  @P0 BRA P1, `(.L_x_7) ;  /* 0x00000000001c0947 */ /* 0x000fea0000800000 */
[----:B------:R-:W0:Y:S01]  /*0900*/  LDCU.64 UR6, c[0x0][0x3b8] ;  /* 0x00007700ff0677ac */ /* 0x000e220008000a00 */
[----:B------:R-:W-:Y:S02]  /*0910*/  MOV R9, R18 ;  /* 0x0000001200097202 */ /* 0x000fe40000000f00 */
[----:B------:R-:W-:Y:S02]  /*0920*/  MOV R6, R19 ;  /* 0x0000001300067202 */ /* 0x000fe40000000f00 */
[----:B------:R-:W-:Y:S01]  /*0930*/  MOV R0, 0x970 ;  /* 0x0000097000007802 */ /* 0x000fe20000000f00 */
[----:B0-----:R-:W-:Y:S02]  /*0940*/  IMAD.U32 R8, RZ, RZ, UR6 ;  /* 0x00000006ff087e24 */ /* 0x001fe4000f8e00ff */
[----:B------:R-:W-:-:S07]  /*0950*/  IMAD.U32 R7, RZ, RZ, UR7 ;  /* 0x00000007ff077e24 */ /* 0x000fce000f8e00ff */
[----:B------:R-:W-:Y:S05]  /*0960*/  CALL.REL.NOINC `($__internal_0_$__cuda_sm20_div_rn_f64_full) ;  /* 0x00000008002c7944 */ /* 0x000fea0003c00000 */
.L_x_7:
[----:B------:R-:W2:Y:S01]  /*0970*/  LDG.E R25, desc[UR4][R20.64+0x4] ;  /* 0x0000040414197981 */ /* 0x000ea2000c1e1900 */
[----:B------:R-:W0:Y:S01]  /*0980*/  LDCU UR8, c[0x0][0x3c4] ;  /* 0x00007880ff0877ac */ /* 0x000e220008000800 */
[----:B------:R-:W1:Y:S01]  /*0990*/  LDC.64 R8, c[0x0][0x3c0] ;  /* 0x0000f000ff087b82 */ /* 0x000e620000000a00 */
[----:B------:R-:W-:Y:S02]  /*09a0*/  IMAD.MOV.U32 R12, RZ, RZ, 0x1 ;  /* 0x00000001ff0c7424 */ /* 0x000fe400078e00ff */
[----:B------:R-:W-:Y:S01]  /*09b0*/  FADD R22, R22, R22 ;  /* 0x0000001616167221 */ /* 0x000fe20000000000 */
[----:B------:R-:W3:Y:S01]  /*09c0*/  LDCU.64 UR6, c[0x0][0x3b8] ;  /* 0x00007700ff0677ac */ /* 0x000ee20008000a00 */
[----:B------:R-:W-:Y:S01]  /*09d0*/  FSETP.GEU.AND P1, PT, |R19|, 6.5827683646048100446e-37, PT ;  /* 0x036000001300780b */ /* 0x000fe20003f2e200 */
[----:B0-----:R-:W1:Y:S02]  /*09e0*/  MUFU.RCP64H R13, UR8 ;  /* 0x00000008000d7d08 */ /* 0x001e640008001800 */
[----:B-1----:R-:W-:-:S08]  /*09f0*/  DFMA R14, R12, -R8, 1 ;  /* 0x3ff000000c0e742b */ /* 0x002fd00000000808 */
[----:B------:R-:W-:-:S08]  /*0a00*/  DFMA R14, R14, R14, R14 ;  /* 0x0000000e0e0e722b */ /* 0x000fd0000000000e */
[----:B------:R-:W-:-:S08]  /*0a10*/  DFMA R12, R12, R14, R12 ;  /* 0x0000000e0c0c722b */ /* 0x000fd0000000000c */
[----:B------:R-:W-:-:S08]  /*0a20*/  DFMA R14, R12, -R8, 1 ;  /* 0x3ff000000c0e742b */ /* 0x000fd00000000808 */
[----:B------:R-:W-:-:S08]  /*0a30*/  DFMA R12, R12, R14, R12 ;  /* 0x0000000e0c0c722b */ /* 0x000fd0000000000c */
[----:B------:R-:W-:-:S08]  /*0a40*/  DMUL R14, R12, R18 ;  /* 0x000000120c0e7228 */ /* 0x000fd00000000000 */
[----:B------:R-:W-:-:S08]  /*0a50*/  DFMA R8, R14, -R8, R18 ;  /* 0x800000080e08722b */ /* 0x000fd00000000012 */
[----:B------:R-:W-:Y:S01]  /*0a60*/  DFMA R8, R12, R8, R14 ;  /* 0x000000080c08722b */ /* 0x000fe2000000000e */
[----:B--2---:R-:W-:Y:S01]  /*0a70*/  FADD R0, R25, -R22 ;  /* 0x8000001619007221 */ /* 0x004fe20000000000 */
[----:B---3--:R-:W-:-:S08]  /*0a80*/  DMUL R24, R6, UR6 ;  /* 0x0000000606187c28 */ /* 0x008fd00008000000 */
[----:B------:R-:W-:Y:S01]  /*0a90*/  FFMA R6, RZ, UR8, R9 ;  /* 0x00000008ff067c23 */ /* 0x000fe20008000009 */
[----:B------:R-:W-:-:S04]  /*0aa0*/  FADD R0, R23, R0 ;  /* 0x0000000017007221 */ /* 0x000fc80000000000 */
[----:B------:R-:W0:Y:S01]  /*0ab0*/  F2F.F64.F32 R12, R0 ;  /* 0x00000000000c7310 */ /* 0x000e220000201800 */
[----:B------:R-:W-:Y:S01]  /*0ac0*/  FSETP.GT.AND P0, PT, |R6|, 1.469367938527859385e-39, PT ;  /* 0x001000000600780b */ /* 0x000fe20003f04200 */
[----:B0-----:R-:W-:-:S12]  /*0ad0*/  DFMA R16, R24, R12, R16 ;  /* 0x0000000c1810722b */ /* 0x001fd80000000010 */
[----:B------:R-:W-:Y:S05]  /*0ae0*/  @P0 BRA P1, `(.L_x_8) ;  /* 0x0000000000240947 */ /* 0x000fea0000800000 */
[----:B------:R-:W0:Y:S01]  /*0af0*/  LDCU.64 UR6, c[0x0][0x3c0] ;  /* 0x00007800ff0677ac */ /* 0x000e220008000a00 */
[----:B------:R-:W-:Y:S01]  /*0b00*/  IMAD.MOV.U32 R9, RZ, RZ, R18 ;  /* 0x000000ffff097224 */ /* 0x000fe200078e0012 */
[----:B------:R-:W-:Y:S02]  /*0b10*/  MOV R6, R19 ;  /* 0x0000001300067202 */ /* 0x000fe40000000f00 */
[----:B------:R-:W-:Y:S01]  /*0b20*/  MOV R0, 0xb60 ;  /* 0x00000b6000007802 */ /* 0x000fe20000000f00 */
[----:B0-----:R-:W-:Y:S02]  /*0b30*/  IMAD.U32 R8, RZ, RZ, UR6 ;  /* 0x00000006ff087e24 */ /* 0x001fe4000f8e00ff */
[----:B------:R-:W-:-:S07]  /*0b40*/  IMAD.U32 R7, RZ, RZ, UR7 ;  /* 0x00000007ff077e24 */ /* 0x000fce000f8e00ff */
[----:B------:R-:W-:Y:S05]  /*0b50*/  CALL.REL.NOINC `($__internal_0_$__cuda_sm20_div_rn_f64_full) ;  /* 0x0000000400b07944 */ /* 0x000fea0003c00000 */
[----:B------:R-:W-:Y:S01]  /*0b60*/  MOV R8, R6 ;  /* 0x0000000600087202 */ /* 0x000fe20000000f00 */
[----:B------:R-:W-:-:S07]  /*0b70*/  IMAD.MOV.U32 R9, RZ, RZ, R7 ;  /* 0x000000ffff097224 */ /* 0x000fce00078e0007 */
.L_x_8:
[----:B------:R-:W0:Y:S01]  /*0b80*/  LDC R7, c[0x0][0x380] ;  /* 0x0000e000ff077b82 */ /* 0x000e220000000800 */
[----:B------:R-:W1:Y:S01]  /*0b90*/  LDCU.128 UR8, c[0x0][0x3c0] ;  /* 0x00007800ff0877ac */ /* 0x000e620008000c00 */
[----:B------:R-:W2:Y:S06]  /*0ba0*/  LDCU UR6, c[0x0][0x3bc] ;  /* 0x00007780ff0677ac */ /* 0x000eac0008000800 */
[----:B------:R-:W3:Y:S08]  /*0bb0*/  LDC.64 R12, c[0x0][0x3a8] ;  /* 0x0000ea00ff0c7b82 */ /* 0x000ef00000000a00 */
[----:B------:R-:W4:Y:S01]  /*0bc0*/  LDC.64 R14, c[0x0][0x3b8] ;  /* 0x0000ee00ff0e7b82 */ /* 0x000f220000000a00 */
[----:B0-----:R-:W-:-:S06]  /*0bd0*/  IMAD.WIDE R20, R7, 0x4, R20 ;  /* 0x0000000407147825 */ /* 0x001fcc00078e0214 */
[----:B------:R-:W5:Y:S02]  /*0be0*/  LDG.E R21, desc[UR4][R20.64] ;  /* 0x0000000414157981 */ /* 0x000f64000c1e1900 */
[----:B-----5:R-:W-:Y:S01]  /*0bf0*/  FADD R22, -R22, R21 ;  /* 0x0000001516167221 */ /* 0x020fe20000000100 */
[----:B---3--:R-:W-:-:S04]  /*0c00*/  IMAD.WIDE R20, R4, 0x4, R12 ;  /* 0x0000000404147825 */ /* 0x008fc800078e020c */
[----:B------:R-:W-:Y:S01]  /*0c10*/  FADD R0, R11, R22 ;  /* 0x000000160b007221 */ /* 0x000fe20000000000 */
[----:B-1----:R-:W-:Y:S01]  /*0c20*/  DMUL R22, R8, UR8 ;  /* 0x0000000808167c28 */ /* 0x002fe20008000000 */
[----:B------:R-:W0:Y:S02]  /*0c30*/  LDC.64 R10, c[0x0][0x390] ;  /* 0x0000e400ff0a7b82 */ /* 0x000e240000000a00 */
[----:B------:R-:W1:Y:S05]  /*0c40*/  F2F.F64.F32 R6, R0 ;  /* 0x0000000000067310 */ /* 0x000e6a0000201800 */
[----:B-1----:R-:W-:-:S06]  /*0c50*/  DFMA R6, R22, R6, R16 ;  /* 0x000000061606722b */ /* 0x002fcc0000000010 */
[----:B------:R-:W1:Y:S01]  /*0c60*/  F2F.F32.F64 R19, R6 ;  /* 0x0000000600137310 */ /* 0x000e620000301000 */
[----:B0-----:R-:W-:-:S05]  /*0c70*/  IMAD.WIDE R8, R4, 0x4, R10 ;  /* 0x0000000404087825 */ /* 0x001fca00078e020a */
[----:B-1----:R0:W-:Y:S04]  /*0c80*/  STG.E desc[UR4][R8.64], R19 ;  /* 0x0000001308007986 */ /* 0x0021e8000c101904 */
[----:B------:R-:W3:Y:S01]  /*0c90*/  LDG.E R11, desc[UR4][R20.64] ;  /* 0x00000004140b7981 */ /* 0x000ee2000c1e1900 */
[----:B--2---:R-:W4:Y:S01]  /*0ca0*/  MUFU.RCP64H R13, UR6 ;  /* 0x00000006000d7d08 */ /* 0x004f220008001800 */
[----:B------:R-:W-:Y:S01]  /*0cb0*/  IMAD.MOV.U32 R12, RZ, RZ, 0x1 ;  /* 0x00000001ff0c7424 */ /* 0x000fe200078e00ff */
[----:B------:R-:W-:Y:S05]  /*0cc0*/  BSSY.RECONVERGENT B0, `(.L_x_9) ;  /* 0x0000018000007945 */ /* 0x000fea0003800200 */
[----:B----4-:R-:W-:-:S08]  /*0cd0*/  DFMA R16, R12, -R14, 1 ;  /* 0x3ff000000c10742b */ /* 0x010fd0000000080e */
[----:B------:R-:W-:-:S08]  /*0ce0*/  DFMA R16, R16, R16, R16 ;  /* 0x000000101010722b */ /* 0x000fd00000000010 */
[----:B------:R-:W-:-:S08]  /*0cf0*/  DFMA R12, R12, R16, R12 ;  /* 0x000000100c0c722b */ /* 0x000fd0000000000c */
[----:B------:R-:W-:-:S08]  /*0d00*/  DFMA R6, R12, -R14, 1 ;  /* 0x3ff000000c06742b */ /* 0x000fd0000000080e */
[----:B------:R-:W-:Y:S01]  /*0d10*/  DFMA R12, R12, R6, R12 ;  /* 0x000000060c0c722b */ /* 0x000fe2000000000c */
[----:B---3--:R-:W0:Y:S02]  /*0d20*/  F2F.F64.F32 R16, R11 ;  /* 0x0000000b00107310 */ /* 0x008e240000201800 */
[----:B0-----:R-:W-:-:S08]  /*0d30*/  DMUL R18, R16, UR10 ;  /* 0x0000000a10127c28 */ /* 0x001fd00008000000 */
        /* <DEDUP_REMOVED lines=14> */
[----:B------:R-:W-:Y:S02]  /*0e20*/  IMAD.MOV.U32 R8, RZ, RZ, R6 ;  /* 0x000000ffff087224 */ /* 0x000fe400078e0006 */
[----:B------:R-:W-:-:S07]  /*0e30*/  IMAD.MOV.U32 R9, RZ, RZ, R7 ;  /* 0x000000ffff097224 */ /* 0x000fce00078e0007 */
.L_x_10:
[----:B------:R-:W-:Y:S05]  /*0e40*/  BSYNC.RECONVERGENT B0 ;  /* 0x0000000000007941 */ /* 0x000fea0003800200 */
.L_x_9:
        /* <DEDUP_REMOVED lines=28> */
.L_x_12:
[----:B------:R-:W-:Y:S05]  /*1010*/  BSYNC.RECONVERGENT B0 ;  /* 0x0000000000007941 */ /* 0x000fea0003800200 */
.L_x_11:
[----:B------:R-:W0:Y:S01]  /*1020*/  LDC.64 R12, c[0x0][0x3a8] ;  /* 0x0000ea00ff0c7b82 */ /* 0x000e220000000a00 */
[----:B------:R-:W2:Y:S07]  /*1030*/  LDG.E R10, desc[UR4][R20.64+0x4] ;  /* 0x00000404140a7981 */ /* 0x000eae000c1e1900 */
[----:B------:R-:W1:Y:S08]  /*1040*/  LDC.64 R14, c[0x0][0x388] ;  /* 0x0000e200ff0e7b82 */ /* 0x000e700000000a00 */
[----:B------:R-:W3:Y:S01]  /*1050*/  LDC R19, c[0x0][0x380] ;  /* 0x0000e000ff137b82 */ /* 0x000ee20000000800 */
[----:B0-----:R-:W-:-:S05]  /*1060*/  IMAD.WIDE R12, R5, 0x4, R12 ;  /* 0x00000004050c7825 */ /* 0x001fca00078e020c */
[----:B------:R2:W4:Y:S01]  /*1070*/  LDG.E R0, desc[UR4][R12.64] ;  /* 0x000000040c007981 */ /* 0x000522000c1e1900 */
[----:B-1----:R-:W-:-:S06]  /*1080*/  IMAD.WIDE R14, R5, 0x4, R14 ;  /* 0x00000004050e7825 */ /* 0x002fcc00078e020e */
[----:B------:R-:W5:Y:S01]  /*1090*/  LDG.E R15, desc[UR4][R14.64] ;  /* 0x000000040e0f7981 */ /* 0x000f62000c1e1900 */
[----:B---3--:R-:W-:-:S06]  /*10a0*/  IMAD.WIDE R26, R19, 0x4, R26 ;  /* 0x00000004131a7825 */ /* 0x008fcc00078e021a */
[----:B------:R-:W5:Y:S01]  /*10b0*/  LDG.E R26, desc[UR4][R26.64] ;  /* 0x000000041a1a7981 */ /* 0x000f62000c1e1900 */
[----:B------:R-:W-:-:S06]  /*10c0*/  IMAD.WIDE R18, R19, 0x4, R20 ;  /* 0x0000000413127825 */ /* 0x000fcc00078e0214 */
[----:B------:R-:W3:Y:S01]  /*10d0*/  LDG.E R18, desc[UR4][R18.64] ;  /* 0x0000000412127981 */ /* 0x000ee2000c1e1900 */
[----:B------:R-:W-:-:S04]  /*10e0*/  FADD R29, R11, R11 ;  /* 0x0000000b0b1d7221 */ /* 0x000fc80000000000 */
[----:B--2---:R-:W-:-:S04]  /*10f0*/  FADD R13, R10, -R29 ;  /* 0x8000001d0a0d7221 */ /* 0x004fc80000000000 */
[----:B------:R-:W-:Y:S01]  /*1100*/  FADD R13, R28, R13 ;  /* 0x0000000d1c0d7221 */ /* 0x000fe20000000000 */
[----:B----4-:R-:W-:-:S04]  /*1110*/  FADD R5, R11, -R0 ;  /* 0x800000000b057221 */ /* 0x010fc80000000000 */
[----:B------:R-:W0:Y:S01]  /*1120*/  F2F.F64.F32 R8, R5 ;  /* 0x0000000500087310 */ /* 0x000e220000201800 */
[----:B-----5:R-:W-:-:S07]  /*1130*/  FADD R12, R26, -R15 ;  /* 0x8000000f1a0c7221 */ /* 0x020fce0000000000 */
[----:B------:R-:W1:Y:S01]  /*1140*/  F2F.F64.F32 R10, R12 ;  /* 0x0000000c000a7310 */ /* 0x000e620000201800 */
[----:B0-----:R-:W-:Y:S01]  /*1150*/  DFMA R8, R8, -R6, R16 ;  /* 0x800000060808722b */ /* 0x001fe20000000010 */
[----:B---3--:R-:W-:-:S06]  /*1160*/  FADD R29, -R29, R18 ;  /* 0x000000121d1d7221 */ /* 0x008fcc0000000100 */
[----:B------:R-:W0:Y:S01]  /*1170*/  F2F.F64.F32 R6, R13 ;  /* 0x0000000d00067310 */ /* 0x000e220000201800 */
[----:B------:R-:W-:Y:S01]  /*1180*/  FADD R29, R0, R29 ;  /* 0x0000001d001d7221 */ /* 0x000fe20000000000 */
[----:B-1----:R-:W-:-:S06]  /*1190*/  DFMA R8, R10, -R2, R8 ;  /* 0x800000020a08722b */ /* 0x002fcc0000000008 */
[----:B------:R-:W1:Y:S01]  /*11a0*/  F2F.F64.F32 R2, R29 ;  /* 0x0000001d00027310 */ /* 0x000e620000201800 */
[----:B------:R-:W2:Y:S01]  /*11b0*/  LDC.64 R10, c[0x0][0x3a0] ;  /* 0x0000e800ff0a7b82 */ /* 0x000ea20000000a00 */
[----:B0-----:R-:W-:-:S08]  /*11c0*/  DFMA R6, R24, R6, R8 ;  /* 0x000000061806722b */ /* 0x001fd00000000008 */
[----:B-1----:R-:W-:-:S10]  /*11d0*/  DFMA R2, R22, R2, R6 ;  /* 0x000000021602722b */ /* 0x002fd40000000006 */
[----:B------:R-:W0:Y:S01]  /*11e0*/  F2F.F32.F64 R3, R2 ;  /* 0x0000000200037310 */ /* 0x000e220000301000 */
[----:B--2---:R-:W-:-:S05]  /*11f0*/  IMAD.WIDE R4, R4, 0x4, R10 ;  /* 0x0000000404047825 */ /* 0x004fca00078e020a */
[----:B0-----:R-:W-:Y:S01]  /*1200*/  STG.E desc[UR4][R4.64], R3 ;  /* 0x0000000304007986 */ /* 0x001fe2000c101904 */
[----:B------:R-:W-:Y:S05]  /*1210*/  EXIT ;  /* 0x000000000000794d */ /* 0x000fea0003800000 */
        .weak           $__internal_0_$__cuda_sm20_div_rn_f64_full
        .type           $__internal_0_$__cuda_sm20_div_rn_f64_full,@function
        .size           $__internal_0_$__cuda_sm20_div_rn_f64_full,(.L_x_45 - $__internal_0_$__cuda_sm20_div_rn_f64_full)
$__internal_0_$__cuda_sm20_div_rn_f64_full:
[C---:B------:R-:W-:Y:S01]  /*1220*/  FSETP.GEU.AND P0, PT, |R7|.reuse, 1.469367938527859385e-39, PT ;  /* 0x001000000700780b */ /* 0x040fe20003f0e200 */
[--C-:B------:R-:W-:Y:S01]  /*1230*/  IMAD.MOV.U32 R12, RZ, RZ, R8.reuse ;  /* 0x000000ffff0c7224 */ /* 0x100fe200078e0008 */
[C---:B------:R-:W-:Y:S01]  /*1240*/  LOP3.LUT R14, R7.reuse, 0x800fffff, RZ, 0xc0, !PT ;  /* 0x800fffff070e7812 */ /* 0x040fe200078ec0ff */
[----:B------:R-:W-:Y:S01]  /*1250*/  IMAD.MOV.U32 R30, RZ, RZ, 0x1 ;  /* 0x00000001ff1e7424 */ /* 0x000fe200078e00ff */
[----:B------:R-:W-:Y:S01]  /*1260*/  MOV R13, R7 ;  /* 0x00000007000d7202 */ /* 0x000fe20000000f00 */
[----:B------:R-:W-:Y:S01]  /*1270*/  IMAD.MOV.U32 R32, RZ, RZ, R9 ;  /* 0x000000ffff207224 */ /* 0x000fe200078e0009 */
[----:B------:R-:W-:Y:S01]  /*1280*/  LOP3.LUT R15, R14, 0x3ff00000, RZ, 0xfc, !PT ;  /* 0x3ff000000e0f7812 */ /* 0x000fe200078efcff */
[----:B------:R-:W-:Y:S01]  /*1290*/  IMAD.MOV.U32 R14, RZ, RZ, R8 ;  /* 0x000000ffff0e7224 */ /* 0x000fe200078e0008 */
[----:B------:R-:W-:Y:S01]  /*12a0*/  MOV R33, R6 ;  /* 0x0000000600217202 */ /* 0x000fe20000000f00 */
[----:B------:R-:W-:Y:S01]  /*12b0*/  BSSY.RECONVERGENT B1, `(.L_x_13) ;  /* 0x0000057000017945 */ /* 0x000fe20003800200 */
[----:B------:R-:W-:Y:S01]  /*12c0*/  LOP3.LUT R8, R7, 0x7ff00000, RZ, 0xc0, !PT ;  /* 0x7ff0000007087812 */ /* 0x000fe200078ec0ff */
[----:B------:R-:W-:Y:S01]  /*12d0*/  IMAD.MOV.U32 R7, RZ, RZ, 0x1ca00000 ;  /* 0x1ca00000ff077424 */ /* 0x000fe200078e00ff */
[C---:B------:R-:W-:Y:S01]  /*12e0*/  FSETP.GEU.AND P2, PT, |R33|.reuse, 1.469367938527859385e-39, PT ;  /* 0x001000002100780b */ /* 0x040fe20003f4e200 */
[----:B------:R-:W-:Y:S01]  /*12f0*/  @!P0 DMUL R14, R12, 8.98846567431157953865e+307 ;  /* 0x7fe000000c0e8828 */ /* 0x000fe20000000000 */
[----:B------:R-:W-:-:S04]  /*1300*/  LOP3.LUT R6, R33, 0x7ff00000, RZ, 0xc0, !PT ;  /* 0x7ff0000021067812 */ /* 0x000fc800078ec0ff */
[----:B------:R-:W-:Y:S01]  /*1310*/  ISETP.GE.U32.AND P1, PT, R6, R8, PT ;  /* 0x000000080600720c */ /* 0x000fe20003f26070 */
[----:B------:R-:W0:Y:S04]  /*1320*/  MUFU.RCP64H R31, R15 ;  /* 0x0000000f001f7308 */ /* 0x000e280000001800 */
[----:B------:R-:W-:Y:S02]  /*1330*/  @!P0 LOP3.LUT R8, R15, 0x7ff00000, RZ, 0xc0, !PT ;  /* 0x7ff000000f088812 */ /* 0x000fe400078ec0ff */
[----:B------:R-:W-:Y:S01]  /*1340*/  @!P2 LOP3.LUT R9, R13, 0x7ff00000, RZ, 0xc0, !PT ;  /* 0x7ff000000d09a812 */ /* 0x000fe200078ec0ff */
[----:B------:R-:W-:-:S03]  /*1350*/  @!P2 IMAD.MOV.U32 R36, RZ, RZ, RZ ;  /* 0x000000ffff24a224 */ /* 0x000fc600078e00ff */
[----:B------:R-:W-:Y:S02]  /*1360*/  @!P2 ISETP.GE.U32.AND P3, PT, R6, R9, PT ;  /* 0x000000090600a20c */ /* 0x000fe40003f66070 */
[C---:B------:R-:W-:Y:S02]  /*1370*/  SEL R9, R7.reuse, 0x63400000, !P1 ;  /* 0x6340000007097807 */ /* 0x040fe40004800000 */
[----:B------:R-:W-:Y:S01]  /*1380*/  @!P2 SEL R10, R7, 0x63400000, !P3 ;  /* 0x63400000070aa807 */ /* 0x000fe20005800000 */
[----:B0-----:R-:W-:-:S03]  /*1390*/  DFMA R34, R30, -R14, 1 ;  /* 0x3ff000001e22742b */ /* 0x001fc6000000080e */
[----:B------:R-:W-:-:S04]  /*13a0*/  @!P2 LOP3.LUT R10, R10, 0x80000000, R33, 0xf8, !PT ;  /* 0x800000000a0aa812 */ /* 0x000fc800078ef821 */
[----:B------:R-:W-:Y:S01]  /*13b0*/  @!P2 LOP3.LUT R37, R10, 0x100000, RZ, 0xfc, !PT ;  /* 0x001000000a25a812 */ /* 0x000fe200078efcff */
[----:B------:R-:W-:-:S08]  /*13c0*/  DFMA R34, R34, R34, R34 ;  /* 0x000000222222722b */ /* 0x000fd00000000022 */
[----:B------:R-:W-:Y:S01]  /*13d0*/  DFMA R30, R30, R34, R30 ;  /* 0x000000221e1e722b */ /* 0x000fe2000000001e */
[----:B------:R-:W-:Y:S01]  /*13e0*/  LOP3.LUT R35, R9, 0x800fffff, R33, 0xf8, !PT ;  /* 0x800fffff09237812 */ /* 0x000fe200078ef821 */
[----:B------:R-:W-:Y:S01]  /*13f0*/  IMAD.MOV.U32 R9, RZ, RZ, R6 ;  /* 0x000000ffff097224 */ /* 0x000fe200078e0006 */
[----:B------:R-:W-:-:S05]  /*1400*/  MOV R34, R32 ;  /* 0x0000002000227202 */ /* 0x000fca0000000f00 */
[----:B------:R-:W-:Y:S02]  /*1410*/  DFMA R38, R30, -R14, 1 ;  /* 0x3ff000001e26742b */ /* 0x000fe4000000080e */
[----:B------:R-:W-:-:S06]  /*1420*/  @!P2 DFMA R34, R34, 2, -R36 ;  /* 0x400000002222a82b */ /* 0x000fcc0000000824 */
[----:B------:R-:W-:-:S04]  /*1430*/  DFMA R38, R30, R38, R30 ;  /* 0x000000261e26722b */ /* 0x000fc8000000001e */
[----:B------:R-:W-:-:S04]  /*1440*/  @!P2 LOP3.LUT R9, R35, 0x7ff00000, RZ, 0xc0, !PT ;  /* 0x7ff000002309a812 */ /* 0x000fc800078ec0ff */
[----:B------:R-:W-:Y:S01]  /*1450*/  IADD3 R10, PT, PT, R9, -0x1, RZ ;  /* 0xffffffff090a7810 */ /* 0x000fe20007ffe0ff */
[----:B------:R-:W-:-:S03]  /*1460*/  DMUL R36, R38, R34 ;  /* 0x0000002226247228 */ /* 0x000fc60000000000 */
[----:B------:R-:W-:Y:S01]  /*1470*/  ISETP.GT.U32.AND P0, PT, R10, 0x7feffffe, PT ;  /* 0x7feffffe0a00780c */ /* 0x000fe20003f04070 */
[----:B------:R-:W-:-:S04]  /*1480*/  VIADD R10, R8, 0xffffffff ;  /* 0xffffffff080a7836 */ /* 0x000fc80000000000 */
[----:B------:R-:W-:Y:S01]  /*1490*/  DFMA R30, R36, -R14, R34 ;  /* 0x8000000e241e722b */ /* 0x000fe20000000022 */
[----:B------:R-:W-:-:S07]  /*14a0*/  ISETP.GT.U32.OR P0, PT, R10, 0x7feffffe, P0 ;  /* 0x7feffffe0a00780c */ /* 0x000fce0000704470 */
[----:B------:R-:W-:-:S06]  /*14b0*/  DFMA R30, R38, R30, R36 ;  /* 0x0000001e261e722b */ /* 0x000fcc0000000024 */
[----:B------:R-:W-:Y:S05]  /*14c0*/  @P0 BRA `(.L_x_14) ;  /* 0x0000000000740947 */ /* 0x000fea0003800000 */
[----:B------:R-:W-:-:S04]  /*14d0*/  LOP3.LUT R8, R13, 0x7ff00000, RZ, 0xc0, !PT ;  /* 0x7ff000000d087812 */ /* 0x000fc800078ec0ff */
[CC--:B------:R-:W-:Y:S02]  /*14e0*/  VIADDMNMX R9, R6.reuse, -R8.reuse, 0xb9600000, !PT ;  /* 0xb960000006097446 */ /* 0x0c0fe40007800908 */
[----:B------:R-:W-:Y:S01]  /*14f0*/  ISETP.GE.U32.AND P0, PT, R6, R8, PT ;  /* 0x000000080600720c */ /* 0x000fe20003f06070 */
[----:B------:R-:W-:Y:S01]  /*1500*/  IMAD.MOV.U32 R8, RZ, RZ, RZ ;  /* 0x000000ffff087224 */ /* 0x000fe200078e00ff */
[----:B------:R-:W-:Y:S02]  /*1510*/  VIMNMX R9, PT, PT, R9, 0x46a00000, PT ;  /* 0x46a0000009097848 */ /* 0x000fe40003fe0100 */
[----:B------:R-:W-:-:S05]  /*1520*/  SEL R7, R7, 0x63400000, !P0 ;  /* 0x6340000007077807 */ /* 0x000fca0004000000 */
[----:B------:R-:W-:-:S05]  /*1530*/  IMAD.IADD R7, R9, 0x1, -R7 ;  /* 0x0000000109077824 */ /* 0x000fca00078e0a07 */
[----:B------:R-:W-:-:S06]  /*1540*/  IADD3 R9, PT, PT, R7, 0x7fe00000, RZ ;  /* 0x7fe0000007097810 */ /* 0x000fcc0007ffe0ff */
[----:B------:R-:W-:-:S10]  /*1550*/  DMUL R36, R30, R8 ;  /* 0x000000081e247228 */ /* 0x000fd40000000000 */
[----:B------:R-:W-:-:S13]  /*1560*/  FSETP.GTU.AND P0, PT, |R37|, 1.469367938527859385e-39, PT ;  /* 0x001000002500780b */ /* 0x000fda0003f0c200 */
[----:B------:R-:W-:Y:S05]  /*1570*/  @P0 BRA `(.L_x_15) ;  /* 0x0000000000a80947 */ /* 0x000fea0003800000 */
[----:B------:R-:W-:-:S06]  /*1580*/  DFMA R14, R30, -R14, R34 ;  /* 0x8000000e1e0e722b */ /* 0x000fcc0000000022 */
[----:B------:R-:W-:-:S04]  /*1590*/  IMAD.MOV.U32 R14, RZ, RZ, RZ ;  /* 0x000000ffff0e7224 */ /* 0x000fc800078e00ff */
[C---:B------:R-:W-:Y:S02]  /*15a0*/  FSETP.NEU.AND P0, PT, R15.reuse, RZ, PT ;  /* 0x000000ff0f00720b */ /* 0x040fe40003f0d000 */
[----:B------:R-:W-:-:S04]  /*15b0*/  LOP3.LUT R12, R15, 0x80000000, R13, 0x48, !PT ;  /* 0x800000000f0c7812 */ /* 0x000fc800078e480d */
[----:B------:R-:W-:-:S07]  /*15c0*/  LOP3.LUT R15, R12, R9, RZ, 0xfc, !PT ;  /* 0x000000090c0f7212 */ /* 0x000fce00078efcff */
[----:B------:R-:W-:Y:S05]  /*15d0*/  @!P0 BRA `(.L_x_15) ;  /* 0x0000000000908947 */ /* 0x000fea0003800000 */
[C---:B------:R-:W-:Y:S01]  /*15e0*/  IADD3 R9, PT, PT, -R7.reuse, RZ, RZ ;  /* 0x000000ff07097210 */ /* 0x040fe20007ffe1ff */
[----:B------:R-:W-:Y:S01]  /*15f0*/  IMAD.MOV.U32 R8, RZ, RZ, RZ ;  /* 0x000000ffff087224 */ /* 0x000fe200078e00ff */
[----:B------:R-:W-:-:S05]  /*1600*/  IADD3 R7, PT, PT, -R7, -0x43300000, RZ ;  /* 0xbcd0000007077810 */ /* 0x000fca0007ffe1ff */
[----:B------:R-:W-:Y:S02]  /*1610*/  DFMA R8, R36, -R8, R30 ;  /* 0x800000082408722b */ /* 0x000fe4000000001e */
[----:B------:R-:W-:-:S08]  /*1620*/  DMUL.RP R30, R30, R14 ;  /* 0x0000000e1e1e7228 */ /* 0x000fd00000008000 */
[----:B------:R-:W-:Y:S02]  /*1630*/  FSETP.NEU.AND P0, PT, |R9|, R7, PT ;  /* 0x000000070900720b */ /* 0x000fe40003f0d200 */
[----:B------:R-:W-:Y:S02]  /*1640*/  LOP3.LUT R7, R31, R12, RZ, 0x3c, !PT ;  /* 0x0000000c1f077212 */ /* 0x000fe400078e3cff */
[----:B------:R-:W-:Y:S02]  /*1650*/  FSEL R6, R30, R36, !P0 ;  /* 0x000000241e067208 */ /* 0x000fe40004000000 */
[----:B------:R-:W-:-:S03]  /*1660*/  FSEL R7, R7, R37, !P0 ;  /* 0x0000002507077208 */ /* 0x000fc60004000000 */
[----:B------:R-:W-:Y:S01]  /*1670*/  IMAD.MOV.U32 R36, RZ, RZ, R6 ;  /* 0x000000ffff247224 */ /* 0x000fe200078e0006 */
[----:B------:R-:W-:Y:S01]  /*1680*/  MOV R37, R7 ;  /* 0x0000000700257202 */ /* 0x000fe20000000f00 */
[----:B------:R-:W-:Y:S06]  /*1690*/  BRA `(.L_x_15) ;  /* 0x0000000000607947 */ /* 0x000fec0003800000 */
.L_x_14:
[----:B------:R-:W-:-:S14]  /*16a0*/  DSETP.NAN.AND P0, PT, R32, R32, PT ;  /* 0x000000202000722a */ /* 0x000fdc0003f08000 */
[----:B------:R-:W-:Y:S05]  /*16b0*/  @P0 BRA `(.L_x_16) ;  /* 0x00000000004c0947 */ /* 0x000fea0003800000 */
[----:B------:R-:W-:-:S14]  /*16c0*/  DSETP.NAN.AND P0, PT, R12, R12, PT ;  /* 0x0000000c0c00722a */ /* 0x000fdc0003f08000 */
[----:B------:R-:W-:Y:S05]  /*16d0*/  @P0 BRA `(.L_x_17) ;  /* 0x0000000000340947 */ /* 0x000fea0003800000 */
[----:B------:R-:W-:Y:S01]  /*16e0*/  ISETP.NE.AND P0, PT, R9, R8, PT ;  /* 0x000000080900720c */ /* 0x000fe20003f05270 */
[----:B------:R-:W-:Y:S02]  /*16f0*/  IMAD.MOV.U32 R36, RZ, RZ, 0x0 ;  /* 0x00000000ff247424 */ /* 0x000fe400078e00ff */
[----:B------:R-:W-:-:S10]  /*1700*/  IMAD.MOV.U32 R37, RZ, RZ, -0x80000 ;  /* 0xfff80000ff257424 */ /* 0x000fd400078e00ff */
[----:B------:R-:W-:Y:S05]  /*1710*/  @!P0 BRA `(.L_x_15) ;  /* 0x0000000000408947 */ /* 0x000fea0003800000 */
[----:B------:R-:W-:Y:S02]  /*1720*/  ISETP.NE.AND P0, PT, R9, 0x7ff00000, PT ;  /* 0x7ff000000900780c */ /* 0x000fe40003f05270 */
[----:B------:R-:W-:Y:S02]  /*1730*/  LOP3.LUT R12, R33, 0x80000000, R13, 0x48, !PT ;  /* 0x80000000210c7812 */ /* 0x000fe400078e480d */
[----:B------:R-:W-:-:S13]  /*1740*/  ISETP.EQ.OR P0, PT, R8, RZ, !P0 ;  /* 0x000000ff0800720c */ /* 0x000fda0004702670 */
[----:B------:R-:W-:Y:S01]  /*1750*/  @P0 LOP3.LUT R6, R12, 0x7ff00000, RZ, 0xfc, !PT ;  /* 0x7ff000000c060812 */ /* 0x000fe200078efcff */
[----:B------:R-:W-:Y:S01]  /*1760*/  @!P0 IMAD.MOV.U32 R37, RZ, RZ, R12 ;  /* 0x000000ffff258224 */ /* 0x000fe200078e000c */
[----:B------:R-:W-:Y:S01]  /*1770*/  @!P0 MOV R36, RZ ;  /* 0x000000ff00248202 */ /* 0x000fe20000000f00 */
[----:B------:R-:W-:Y:S01]  /*1780*/  @P0 IMAD.MOV.U32 R36, RZ, RZ, RZ ;  /* 0x000000ffff240224 */ /* 0x000fe200078e00ff */
[----:B------:R-:W-:Y:S01]  /*1790*/  @P0 MOV R37, R6 ;  /* 0x0000000600250202 */ /* 0x000fe20000000f00 */
[----:B------:R-:W-:Y:S06]  /*17a0*/  BRA `(.L_x_15) ;  /* 0x00000000001c7947 */ /* 0x000fec0003800000 */
.L_x_17:
[----:B------:R-:W-:Y:S01]  /*17b0*/  LOP3.LUT R6, R13, 0x80000, RZ, 0xfc, !PT ;  /* 0x000800000d067812 */ /* 0x000fe200078efcff */
[----:B------:R-:W-:-:S03]  /*17c0*/  IMAD.MOV.U32 R36, RZ, RZ, R12 ;  /* 0x000000ffff247224 */ /* 0x000fc600078e000c */
[----:B------:R-:W-:Y:S01]  /*17d0*/  MOV R37, R6 ;  /* 0x0000000600257202 */ /* 0x000fe20000000f00 */
[----:B------:R-:W-:Y:S06]  /*17e0*/  BRA `(.L_x_15) ;  /* 0x00000000000c7947 */ /* 0x000fec0003800000 */
.L_x_16:
[----:B------:R-:W-:Y:S01]  /*17f0*/  LOP3.LUT R6, R33, 0x80000, RZ, 0xfc, !PT ;  /* 0x0008000021067812 */ /* 0x000fe200078efcff */
[----:B------:R-:W-:-:S03]  /*1800*/  IMAD.MOV.U32 R36, RZ, RZ, R32 ;  /* 0x000000ffff247224 */ /* 0x000fc600078e0020 */
[----:B------:R-:W-:-:S07]  /*1810*/  MOV R37, R6 ;  /* 0x0000000600257202 */ /* 0x000fce0000000f00 */
.L_x_15:
[----:B------:R-:W-:Y:S05]  /*1820*/  BSYNC.RECONVERGENT B1 ;  /* 0x0000000000017941 */ /* 0x000fea0003800200 */
.L_x_13:
[----:B------:R-:W-:Y:S02]  /*1830*/  HFMA2 R9, -RZ, RZ, 0, 0 ;  /* 0x00000000ff097431 */ /* 0x000fe400000001ff */
[----:B------:R-:W-:Y:S01]  /*1840*/  IMAD.MOV.U32 R8, RZ, RZ, R0 ;  /* 0x000000ffff087224 */ /* 0x000fe200078e0000 */
[----:B------:R-:W-:Y:S01]  /*1850*/  MOV R7, R37 ;  /* 0x0000002500077202 */ /* 0x000fe20000000f00 */
[----:B------:R-:W-:Y:S02]  /*1860*/  IMAD.MOV.U32 R6, RZ, RZ, R36 ;  /* 0x000000ffff067224 */ /* 0x000fe400078e0024 */
[----:B------:R-:W-:Y:S05]  /*1870*/  RET.REL.NODEC R8 `(_Z7calc_uviiPfS_S_S_S_ddddd) ;  /* 0xffffffe408e07950 */ /* 0x000fea0003c3ffff */
.L_x_18:
        /* <DEDUP_REMOVED lines=16> */
.L_x_45:


//--------------------- .text._Z6calc_piiPfS_S_dd --------------------------
	.section	.text._Z6calc_piiPfS_S_dd,"ax",@progbits
	.align	128
        .global         _Z6calc_piiPfS_S_dd
        .type           _Z6calc_piiPfS_S_dd,@function
        .size           _Z6calc_piiPfS_S_dd,(.L_x_46 - _Z6calc_piiPfS_S_dd)
        .other          _Z6calc_piiPfS_S_dd,@"STO_CUDA_ENTRY STV_DEFAULT"
_Z6calc_piiPfS_S_dd:
.text._Z6calc_piiPfS_S_dd:
        /* <DEDUP_REMOVED lines=18> */
[----:B------:R-:W-:Y:S01]  /*0120*/  IMAD R3, R0, UR8, RZ ;  /* 0x0000000800037c24 */ /* 0x000fe2000f8e02ff */
[----:B------:R-:W1:Y:S01]  /*0130*/  LDCU.64 UR4, c[0x0][0x358] ;  /* 0x00006b00ff0477ac */ /* 0x000e620008000a00 */
[----:B------:R-:W-:Y:S02]  /*0140*/  IMAD R0, RZ, RZ, -UR8 ;  /* 0x80000008ff007e24 */ /* 0x000fe4000f8e02ff */
[----:B------:R-:W-:Y:S01]  /*0150*/  VIADD R7, R3, UR8 ;  /* 0x0000000803077c36 */ /* 0x000fe20008000000 */
[----:B------:R-:W2:Y:S02]  /*0160*/  LDCU.64 UR6, c[0x0][0x398] ;  /* 0x00007300ff0677ac */ /* 0x000ea40008000a00 */
[----:B------:R-:W3:Y:S01]  /*0170*/  LDC.64 R4, c[0x0][0x388] ;  /* 0x0000e200ff047b82 */ /* 0x000ee20000000a00 */
[--C-:B------:R-:W-:Y:S02]  /*0180*/  IMAD R9, R0, 0x2, R7.reuse ;  /* 0x0000000200097824 */ /* 0x100fe400078e0207 */
[----:B------:R-:W-:-:S02]  /*0190*/  IMAD.IADD R15, R2, 0x1, R7 ;  /* 0x00000001020f7824 */ /* 0x000fc400078e0207 */
[C---:B------:R-:W-:Y:S01]  /*01a0*/  IMAD.IADD R9, R2.reuse, 0x1, R9 ;  /* 0x0000000102097824 */ /* 0x040fe200078e0209 */
[----:B------:R-:W-:-:S03]  /*01b0*/  IADD3 R2, P0, PT, R2, R3, RZ ;  /* 0x0000000302027210 */ /* 0x000fc60007f1e0ff */
[----:B------:R-:W-:Y:S01]  /*01c0*/  VIADD R0, R9, UR8 ;  /* 0x0000000809007c36 */ /* 0x000fe20008000000 */
[----:B------:R-:W-:Y:S01]  /*01d0*/  LEA.HI.X.SX32 R3, R3, RZ, 0x1, P0 ;  /* 0x000000ff03037211 */ /* 0x000fe200000f0eff */
[----:B0-----:R-:W-:Y:S01]  /*01e0*/  IMAD.WIDE R14, R15, 0x4, R16 ;  /* 0x000000040f0e7825 */ /* 0x001fe200078e0210 */
[----:B--2---:R-:W-:-:S03]  /*01f0*/  LEA R10, P0, R2, UR6, 0x2 ;  /* 0x00000006020a7c11 */ /* 0x004fc6000f8010ff */
[----:B------:R-:W-:Y:S02]  /*0200*/  IMAD.WIDE R16, R9, 0x4, R16 ;  /* 0x0000000409107825 */ /* 0x000fe400078e0210 */
[----:B-1----:R-:W2:Y:S02]  /*0210*/  LDG.E R14, desc[UR4][R14.64] ;  /* 0x000000040e0e7981 */ /* 0x002ea4000c1e1900 */
[----:B---3--:R-:W-:Y:S01]  /*0220*/  IMAD.WIDE R4, R0, 0x4, R4 ;  /* 0x0000000400047825 */ /* 0x008fe200078e0204 */
[----:B------:R-:W-:Y:S01]  /*0230*/  LEA.HI.X R11, R2, UR7, R3, 0x2, P0 ;  /* 0x00000007020b7c11 */ /* 0x000fe200080f1403 */
[----:B------:R-:W2:Y:S01]  /*0240*/  LDG.E R17, desc[UR4][R16.64] ;  /* 0x0000000410117981 */ /* 0x000ea2000c1e1900 */
[----:B------:R-:W0:Y:S03]  /*0250*/  LDC.64 R8, c[0x0][0x3a0] ;  /* 0x0000e800ff087b82 */ /* 0x000e260000000a00 */
[----:B------:R1:W3:Y:S04]  /*0260*/  LDG.E R24, desc[UR4][R4.64] ;  /* 0x0000000404187981 */ /* 0x0002e8000c1e1900 */
[----:B------:R-:W4:Y:S01]  /*0270*/  LDG.E R20, desc[UR4][R10.64+0x4] ;  /* 0x000004040a147981 */ /* 0x000f22000c1e1900 */
[----:B------:R-:W5:Y:S03]  /*0280*/  LDC.64 R2, c[0x0][0x3a8] ;  /* 0x0000ea00ff027b82 */ /* 0x000f660000000a00 */
[----:B------:R3:W4:Y:S01]  /*0290*/  LDG.E R21, desc[UR4][R10.64+-0x4] ;  /* 0xfffffc040a157981 */ /* 0x000722000c1e1900 */
[----:B0-----:R-:W-:-:S02]  /*02a0*/  DMUL R12, R8, R8 ;  /* 0x00000008080c7228 */ /* 0x001fc40000000000 */
[----:B-----5:R-:W-:-:S08]  /*02b0*/  DMUL R6, R2, R2 ;  /* 0x0000000202067228 */ /* 0x020fd00000000000 */
[----:B------:R-:W-:-:S08]  /*02c0*/  DADD R18, R6, R12 ;  /* 0x0000000006127229 */ /* 0x000fd0000000000c */
[----:B-1----:R-:W-:-:S06]  /*02d0*/  DADD R4, R18, R18 ;  /* 0x0000000012047229 */ /* 0x002fcc0000000012 */
[----:B------:R-:W0:Y:S01]  /*02e0*/  MUFU.RCP64H R15, R5 ;  /* 0x00000005000f7308 */ /* 0x000e220000001800 */
[----:B------:R-:W-:Y:S01]  /*02f0*/  BSSY.RECONVERGENT B0, `(.L_x_19) ;  /* 0x000001b000007945 */ /* 0x000fe20003800200 */
[----:B--2---:R-:W-:Y:S01]  /*0300*/  FADD R23, R14, R17 ;  /* 0x000000110e177221 */ /* 0x004fe20000000000 */
[----:B------:R-:W-:-:S05]  /*0310*/  IMAD.MOV.U32 R14, RZ, RZ, 0x1 ;  /* 0x00000001ff0e7424 */ /* 0x000fca00078e00ff */
[----:B---3--:R-:W1:Y:S01]  /*0320*/  F2F.F64.F32 R18, R24 ;  /* 0x0000001800127310 */ /* 0x008e620000201800 */
[----:B0-----:R-:W-:-:S07]  /*0330*/  DFMA R10, -R4, R14, 1 ;  /* 0x3ff00000040a742b */ /* 0x001fce000000010e */
[----:B------:R-:W0:Y:S01]  /*0340*/  F2F.F64.F32 R16, R23 ;  /* 0x0000001700107310 */ /* 0x000e220000201800 */
[----:B----4-:R-:W-:Y:S01]  /*0350*/  FADD R22, R20, R21 ;  /* 0x0000001514167221 */ /* 0x010fe20000000000 */
[----:B------:R-:W-:Y:S02]  /*0360*/  DFMA R20, R10, R10, R10 ;  /* 0x0000000a0a14722b */ /* 0x000fe4000000000a */
[----:B-1----:R-:W-:-:S04]  /*0370*/  DMUL R18, R18, R8 ;  /* 0x0000000812127228 */ /* 0x002fc80000000000 */
[----:B------:R-:W1:Y:S02]  /*0380*/  F2F.F64.F32 R10, R22 ;  /* 0x00000016000a7310 */ /* 0x000e640000201800 */
[----:B------:R-:W-:Y:S02]  /*0390*/  DFMA R20, R14, R20, R14 ;  /* 0x000000140e14722b */ /* 0x000fe4000000000e */
[----:B0-----:R-:W-:Y:S02]  /*03a0*/  DMUL R16, R12, R16 ;  /* 0x000000100c107228 */ /* 0x001fe40000000000 */
[----:B------:R-:W-:-:S06]  /*03b0*/  DMUL R18, R18, R8 ;  /* 0x0000000812127228 */ /* 0x000fcc0000000000 */
[----:B-1----:R-:W-:Y:S02]  /*03c0*/  DFMA R10, R6, R10, R16 ;  /* 0x0000000a060a722b */ /* 0x002fe40000000010 */
[----:B------:R-:W-:Y:S02]  /*03d0*/  DFMA R6, -R4, R20, 1 ;  /* 0x3ff000000406742b */ /* 0x000fe40000000114 */
[----:B------:R-:W-:-:S06]  /*03e0*/  DMUL R18, R18, R2 ;  /* 0x0000000212127228 */ /* 0x000fcc0000000000 */
[----:B------:R-:W-:Y:S02]  /*03f0*/  DFMA R6, R20, R6, R20 ;  /* 0x000000061406722b */ /* 0x000fe40000000014 */
[----:B------:R-:W-:-:S08]  /*0400*/  DFMA R18, -R18, R2, R10 ;  /* 0x000000021212722b */ /* 0x000fd0000000010a */
[----:B------:R-:W-:-:S08]  /*0410*/  DMUL R2, R18, R6 ;  /* 0x0000000612027228 */ /* 0x000fd00000000000 */
[----:B------:R-:W-:-:S08]  /*0420*/  DFMA R8, -R4, R2, R18 ;  /* 0x000000020408722b */ /* 0x000fd00000000112 */
[----:B------:R-:W-:Y:S01]  /*0430*/  DFMA R2, R6, R8, R2 ;  /* 0x000000080602722b */ /* 0x000fe20000000002 */
[----:B------:R-:W-:-:S09]  /*0440*/  FSETP.GEU.AND P1, PT, |R19|, 6.5827683646048100446e-37, PT ;  /* 0x036000001300780b */ /* 0x000fd20003f2e200 */
[----:B------:R-:W-:-:S05]  /*0450*/  FFMA R6, RZ, R5, R3 ;  /* 0x00000005ff067223 */ /* 0x000fca0000000003 */
[----:B------:R-:W-:-:S13]  /*0460*/  FSETP.GT.AND P0, PT, |R6|, 1.469367938527859385e-39, PT ;  /* 0x001000000600780b */ /* 0x000fda0003f04200 */
[----:B------:R-:W-:Y:S05]  /*0470*/  @P0 BRA P1, `(.L_x_20) ;  /* 0x0000000000080947 */ /* 0x000fea0000800000 */
[----:B------:R-:W-:-:S07]  /*0480*/  MOV R10, 0x4a0 ;  /* 0x000004a0000a7802 */ /* 0x000fce0000000f00 */
[----:B------:R-:W-:Y:S05]  /*0490*/  CALL.REL.NOINC `($__internal_1_$__cuda_sm20_div_rn_f64_full) ;  /* 0x0000000000187944 */ /* 0x000fea0003c00000 */
.L_x_20:
[----:B------:R-:W-:Y:S05]  /*04a0*/  BSYNC.RECONVERGENT B0 ;  /* 0x0000000000007941 */ /* 0x000fea0003800200 */
.L_x_19:
[----:B------:R-:W0:Y:S01]  /*04b0*/  LDC.64 R4, c[0x0][0x390] ;  /* 0x0000e400ff047b82 */ /* 0x000e220000000a00 */
[----:B------:R-:W1:Y:S01]  /*04c0*/  F2F.F32.F64 R3, R2 ;  /* 0x0000000200037310 */ /* 0x000e620000301000 */
[----:B0-----:R-:W-:-:S05]  /*04d0*/  IMAD.WIDE R4, R0, 0x4, R4 ;  /* 0x0000000400047825 */ /* 0x001fca00078e0204 */
[----:B-1----:R-:W-:Y:S01]  /*04e0*/  STG.E desc[UR4][R4.64], R3 ;  /* 0x0000000304007986 */ /* 0x002fe2000c101904 */
[----:B------:R-:W-:Y:S05]  /*04f0*/  EXIT ;  /* 0x000000000000794d */ /* 0x000fea0003800000 */
        .weak           $__internal_1_$__cuda_sm20_div_rn_f64_full
        .type           $__internal_1_$__cuda_sm20_div_rn_f64_full,@function
        .size           $__internal_1_$__cuda_sm20_div_rn_f64_full,(.L_x_46 - $__internal_1_$__cuda_sm20_div_rn_f64_full)
$__internal_1_$__cuda_sm20_div_rn_f64_full:
[C---:B------:R-:W-:Y:S01]  /*0500*/  FSETP.GEU.AND P0, PT, |R5|.reuse, 1.469367938527859385e-39, PT ;  /* 0x001000000500780b */ /* 0x040fe20003f0e200 */
[----:B------:R-:W-:Y:S01]  /*0510*/  IMAD.MOV.U32 R7, RZ, RZ, R19 ;  /* 0x000000ffff077224 */ /* 0x000fe200078e0013 */
[C---:B------:R-:W-:Y:S01]  /*0520*/  LOP3.LUT R2, R5.reuse, 0x800fffff, RZ, 0xc0, !PT ;  /* 0x800fffff05027812 */ /* 0x040fe200078ec0ff */
[----:B------:R-:W-:Y:S01]  /*0530*/  IMAD.MOV.U32 R16, RZ, RZ, 0x1 ;  /* 0x00000001ff107424 */ /* 0x000fe200078e00ff */
[----:B------:R-:W-:Y:S01]  /*0540*/  LOP3.LUT R14, R5, 0x7ff00000, RZ, 0xc0, !PT ;  /* 0x7ff00000050e7812 */ /* 0x000fe200078ec0ff */
[----:B------:R-:W-:Y:S01]  /*0550*/  IMAD.MOV.U32 R6, RZ, RZ, R18 ;  /* 0x000000ffff067224 */ /* 0x000fe200078e0012 */
[----:B------:R-:W-:Y:S01]  /*0560*/  LOP3.LUT R3, R2, 0x3ff00000, RZ, 0xfc, !PT ;  /* 0x3ff0000002037812 */ /* 0x000fe200078efcff */
[----:B------:R-:W-:Y:S01]  /*0570*/  IMAD.MOV.U32 R2, RZ, RZ, R4 ;  /* 0x000000ffff027224 */ /* 0x000fe200078e0004 */
[C---:B------:R-:W-:Y:S01]  /*0580*/  FSETP.GEU.AND P2, PT, |R7|.reuse, 1.469367938527859385e-39, PT ;  /* 0x001000000700780b */ /* 0x040fe20003f4e200 */
[----:B------:R-:W-:Y:S01]  /*0590*/  BSSY.RECONVERGENT B1, `(.L_x_21) ;  /* 0x0000051000017945 */ /* 0x000fe20003800200 */
[----:B------:R-:W-:-:S03]  /*05a0*/  LOP3.LUT R11, R7, 0x7ff00000, RZ, 0xc0, !PT ;  /* 0x7ff00000070b7812 */ /* 0x000fc600078ec0ff */
[----:B------:R-:W-:Y:S01]  /*05b0*/  @!P0 DMUL R2, R4, 8.98846567431157953865e+307 ;  /* 0x7fe0000004028828 */ /* 0x000fe20000000000 */
[----:B------:R-:W-:-:S05]  /*05c0*/  ISETP.GE.U32.AND P1, PT, R11, R14, PT ;  /* 0x0000000e0b00720c */ /* 0x000fca0003f26070 */
[----:B------:R-:W0:Y:S02]  /*05d0*/  MUFU.RCP64H R17, R3 ;  /* 0x0000000300117308 */ /* 0x000e240000001800 */
[----:B------:R-:W-:Y:S01]  /*05e0*/  @!P2 LOP3.LUT R12, R5, 0x7ff00000, RZ, 0xc0, !PT ;  /* 0x7ff00000050ca812 */ /* 0x000fe200078ec0ff */
[----:B------:R-:W-:-:S03]  /*05f0*/  @!P2 IMAD.MOV.U32 R18, RZ, RZ, RZ ;  /* 0x000000ffff12a224 */ /* 0x000fc600078e00ff */
[----:B------:R-:W-:Y:S01]  /*0600*/  @!P2 ISETP.GE.U32.AND P3, PT, R11, R12, PT ;  /* 0x0000000c0b00a20c */ /* 0x000fe20003f66070 */
[----:B------:R-:W-:-:S05]  /*0610*/  IMAD.MOV.U32 R12, RZ, RZ, 0x1ca00000 ;  /* 0x1ca00000ff0c7424 */ /* 0x000fca00078e00ff */
[----:B------:R-:W-:-:S04]  /*0620*/  @!P2 SEL R13, R12, 0x63400000, !P3 ;  /* 0x634000000c0da807 */ /* 0x000fc80005800000 */
[----:B------:R-:W-:Y:S01]  /*0630*/  @!P2 LOP3.LUT R13, R13, 0x80000000, R7, 0xf8, !PT ;  /* 0x800000000d0da812 */ /* 0x000fe200078ef807 */
[----:B0-----:R-:W-:-:S03]  /*0640*/  DFMA R8, R16, -R2, 1 ;  /* 0x3ff000001008742b */ /* 0x001fc60000000802 */
[----:B------:R-:W-:-:S05]  /*0650*/  @!P2 LOP3.LUT R19, R13, 0x100000, RZ, 0xfc, !PT ;  /* 0x001000000d13a812 */ /* 0x000fca00078efcff */
[----:B------:R-:W-:-:S08]  /*0660*/  DFMA R8, R8, R8, R8 ;  /* 0x000000080808722b */ /* 0x000fd00000000008 */
[----:B------:R-:W-:Y:S01]  /*0670*/  DFMA R16, R16, R8, R16 ;  /* 0x000000081010722b */ /* 0x000fe20000000010 */
[----:B------:R-:W-:Y:S01]  /*0680*/  SEL R9, R12, 0x63400000, !P1 ;  /* 0x634000000c097807 */ /* 0x000fe20004800000 */
[----:B------:R-:W-:-:S03]  /*0690*/  IMAD.MOV.U32 R8, RZ, RZ, R6 ;  /* 0x000000ffff087224 */ /* 0x000fc600078e0006 */
[----:B------:R-:W-:-:S03]  /*06a0*/  LOP3.LUT R9, R9, 0x800fffff, R7, 0xf8, !PT ;  /* 0x800fffff09097812 */ /* 0x000fc600078ef807 */
[----:B------:R-:W-:-:S03]  /*06b0*/  DFMA R20, R16, -R2, 1 ;  /* 0x3ff000001014742b */ /* 0x000fc60000000802 */
[----:B------:R-:W-:-:S05]  /*06c0*/  @!P2 DFMA R8, R8, 2, -R18 ;  /* 0x400000000808a82b */ /* 0x000fca0000000812 */
[----:B------:R-:W-:Y:S01]  /*06d0*/  DFMA R16, R16, R20, R16 ;  /* 0x000000141010722b */ /* 0x000fe20000000010 */
[----:B------:R-:W-:Y:S02]  /*06e0*/  IMAD.MOV.U32 R21, RZ, RZ, R11 ;  /* 0x000000ffff157224 */ /* 0x000fe400078e000b */
[----:B------:R-:W-:Y:S01]  /*06f0*/  IMAD.MOV.U32 R20, RZ, RZ, R14 ;  /* 0x000000ffff147224 */ /* 0x000fe200078e000e */
[----:B------:R-:W-:Y:S02]  /*0700*/  @!P0 LOP3.LUT R20, R3, 0x7ff00000, RZ, 0xc0, !PT ;  /* 0x7ff0000003148812 */ /* 0x000fe400078ec0ff */
[----:B------:R-:W-:Y:S02]  /*0710*/  @!P2 LOP3.LUT R21, R9, 0x7ff00000, RZ, 0xc0, !PT ;  /* 0x7ff000000915a812 */ /* 0x000fe400078ec0ff */
[----:B------:R-:W-:Y:S01]  /*0720*/  DMUL R18, R16, R8 ;  /* 0x0000000810127228 */ /* 0x000fe20000000000 */
[----:B------:R-:W-:Y:S02]  /*0730*/  VIADD R22, R20, 0xffffffff ;  /* 0xffffffff14167836 */ /* 0x000fe40000000000 */
[----:B------:R-:W-:-:S05]  /*0740*/  VIADD R13, R21, 0xffffffff ;  /* 0xffffffff150d7836 */ /* 0x000fca0000000000 */
[----:B------:R-:W-:Y:S01]  /*0750*/  DFMA R14, R18, -R2, R8 ;  /* 0x80000002120e722b */ /* 0x000fe20000000008 */
[----:B------:R-:W-:-:S04]  /*0760*/  ISETP.GT.U32.AND P0, PT, R13, 0x7feffffe, PT ;  /* 0x7feffffe0d00780c */ /* 0x000fc80003f04070 */
[----:B------:R-:W-:-:S03]  /*0770*/  ISETP.GT.U32.OR P0, PT, R22, 0x7feffffe, P0 ;  /* 0x7feffffe1600780c */ /* 0x000fc60000704470 */
[----:B------:R-:W-:-:S10]  /*0780*/  DFMA R14, R16, R14, R18 ;  /* 0x0000000e100e722b */ /* 0x000fd40000000012 */
[----:B------:R-:W-:Y:S05]  /*0790*/  @P0 BRA `(.L_x_22) ;  /* 0x00000000006c0947 */ /* 0x000fea0003800000 */
[----:B------:R-:W-:-:S04]  /*07a0*/  LOP3.LUT R16, R5, 0x7ff00000, RZ, 0xc0, !PT ;  /* 0x7ff0000005107812 */ /* 0x000fc800078ec0ff */
[CC--:B------:R-:W-:Y:S02]  /*07b0*/  VIADDMNMX R6, R11.reuse, -R16.reuse, 0xb9600000, !PT ;  /* 0xb96000000b067446 */ /* 0x0c0fe40007800910 */
[----:B------:R-:W-:Y:S02]  /*07c0*/  ISETP.GE.U32.AND P0, PT, R11, R16, PT ;  /* 0x000000100b00720c */ /* 0x000fe40003f06070 */
[----:B------:R-:W-:Y:S02]  /*07d0*/  VIMNMX R6, PT, PT, R6, 0x46a00000, PT ;  /* 0x46a0000006067848 */ /* 0x000fe40003fe0100 */
[----:B------:R-:W-:-:S05]  /*07e0*/  SEL R11, R12, 0x63400000, !P0 ;  /* 0x634000000c0b7807 */ /* 0x000fca0004000000 */
[----:B------:R-:W-:Y:S02]  /*07f0*/  IMAD.IADD R11, R6, 0x1, -R11 ;  /* 0x00000001060b7824 */ /* 0x000fe400078e0a0b */
[----:B------:R-:W-:Y:S02]  /*0800*/  IMAD.MOV.U32 R6, RZ, RZ, RZ ;  /* 0x000000ffff067224 */ /* 0x000fe400078e00ff */
[----:B------:R-:W-:-:S06]  /*0810*/  VIADD R7, R11, 0x7fe00000 ;  /* 0x7fe000000b077836 */ /* 0x000fcc0000000000 */
[----:B------:R-:W-:-:S10]  /*0820*/  DMUL R12, R14, R6 ;  /* 0x000000060e0c7228 */ /* 0x000fd40000000000 */
[----:B------:R-:W-:-:S13]  /*0830*/  FSETP.GTU.AND P0, PT, |R13|, 1.469367938527859385e-39, PT ;  /* 0x001000000d00780b */ /* 0x000fda0003f0c200 */
[----:B------:R-:W-:Y:S05]  /*0840*/  @P0 BRA `(.L_x_23) ;  /* 0x0000000000940947 */ /* 0x000fea0003800000 */
[----:B------:R-:W-:Y:S01]  /*0850*/  DFMA R2, R14, -R2, R8 ;  /* 0x800000020e02722b */ /* 0x000fe20000000008 */
[----:B------:R-:W-:-:S09]  /*0860*/  IMAD.MOV.U32 R6, RZ, RZ, RZ ;  /* 0x000000ffff067224 */ /* 0x000fd200078e00ff */
[C---:B------:R-:W-:Y:S02]  /*0870*/  FSETP.NEU.AND P0, PT, R3.reuse, RZ, PT ;  /* 0x000000ff0300720b */ /* 0x040fe40003f0d000 */
[----:B------:R-:W-:-:S04]  /*0880*/  LOP3.LUT R5, R3, 0x80000000, R5, 0x48, !PT ;  /* 0x8000000003057812 */ /* 0x000fc800078e4805 */
[----:B------:R-:W-:-:S07]  /*0890*/  LOP3.LUT R7, R5, R7, RZ, 0xfc, !PT ;  /* 0x0000000705077212 */ /* 0x000fce00078efcff */
[----:B------:R-:W-:Y:S05]  /*08a0*/  @!P0 BRA `(.L_x_23) ;  /* 0x00000000007c8947 */ /* 0x000fea0003800000 */
[----:B------:R-:W-:Y:S01]  /*08b0*/  IMAD.MOV R3, RZ, RZ, -R11 ;  /* 0x000000ffff037224 */ /* 0x000fe200078e0a0b */
[----:B------:R-:W-:Y:S01]  /*08c0*/  DMUL.RP R6, R14, R6 ;  /* 0x000000060e067228 */ /* 0x000fe20000008000 */
[----:B------:R-:W-:Y:S01]  /*08d0*/  IMAD.MOV.U32 R2, RZ, RZ, RZ ;  /* 0x000000ffff027224 */ /* 0x000fe200078e00ff */
[----:B------:R-:W-:-:S05]  /*08e0*/  IADD3 R11, PT, PT, -R11, -0x43300000, RZ ;  /* 0xbcd000000b0b7810 */ /* 0x000fca0007ffe1ff */
[----:B------:R-:W-:-:S03]  /*08f0*/  DFMA R2, R12, -R2, R14 ;  /* 0x800000020c02722b */ /* 0x000fc6000000000e */
[----:B------:R-:W-:-:S07]  /*0900*/  LOP3.LUT R5, R7, R5, RZ, 0x3c, !PT ;  /* 0x0000000507057212 */ /* 0x000fce00078e3cff */
[----:B------:R-:W-:-:S04]  /*0910*/  FSETP.NEU.AND P0, PT, |R3|, R11, PT ;  /* 0x0000000b0300720b */ /* 0x000fc80003f0d200 */
[----:B------:R-:W-:Y:S02]  /*0920*/  FSEL R12, R6, R12, !P0 ;  /* 0x0000000c060c7208 */ /* 0x000fe40004000000 */
[----:B------:R-:W-:Y:S01]  /*0930*/  FSEL R13, R5, R13, !P0 ;  /* 0x0000000d050d7208 */ /* 0x000fe20004000000 */
[----:B------:R-:W-:Y:S06]  /*0940*/  BRA `(.L_x_23) ;  /* 0x0000000000547947 */ /* 0x000fec0003800000 */
.L_x_22:
        /* <DEDUP_REMOVED lines=12> */
[----:B------:R-:W-:Y:S02]  /*0a10*/  @!P0 IMAD.MOV.U32 R12, RZ, RZ, RZ ;  /* 0x000000ffff0c8224 */ /* 0x000fe400078e00ff */
[----:B------:R-:W-:Y:S02]  /*0a20*/  @P0 IMAD.MOV.U32 R12, RZ, RZ, RZ ;  /* 0x000000ffff0c0224 */ /* 0x000fe400078e00ff */
[----:B------:R-:W-:Y:S01]  /*0a30*/  @P0 IMAD.MOV.U32 R13, RZ, RZ, R2 ;  /* 0x000000ffff0d0224 */ /* 0x000fe200078e0002 */
[----:B------:R-:W-:Y:S06]  /*0a40*/  BRA `(.L_x_23) ;  /* 0x0000000000147947 */ /* 0x000fec0003800000 */
.L_x_25:
[----:B------:R-:W-:Y:S01]  /*0a50*/  LOP3.LUT R13, R5, 0x80000, RZ, 0xfc, !PT ;  /* 0x00080000050d7812 */ /* 0x000fe200078efcff */
[----:B------:R-:W-:Y:S01]  /*0a60*/  IMAD.MOV.U32 R12, RZ, RZ, R4 ;  /* 0x000000ffff0c7224 */ /* 0x000fe200078e0004 */
[----:B------:R-:W-:Y:S06]  /*0a70*/  BRA `(.L_x_23) ;  /* 0x0000000000087947 */ /* 0x000fec0003800000 */
.L_x_24:
[----:B------:R-:W-:Y:S01]  /*0a80*/  LOP3.LUT R13, R7, 0x80000, RZ, 0xfc, !PT ;  /* 0x00080000070d7812 */ /* 0x000fe200078efcff */
[----:B------:R-:W-:-:S07]  /*0a90*/  IMAD.MOV.U32 R12, RZ, RZ, R6 ;  /* 0x000000ffff0c7224 */ /* 0x000fce00078e0006 */
.L_x_23:
[----:B------:R-:W-:Y:S05]  /*0aa0*/  BSYNC.RECONVERGENT B1 ;  /* 0x0000000000017941 */ /* 0x000fea0003800200 */
.L_x_21:
[----:B------:R-:W-:Y:S02]  /*0ab0*/  IMAD.MOV.U32 R11, RZ, RZ, 0x0 ;  /* 0x00000000ff0b7424 */ /* 0x000fe400078e00ff */
[----:B------:R-:W-:Y:S02]  /*0ac0*/  IMAD.MOV.U32 R2, RZ, RZ, R12 ;  /* 0x000000ffff027224 */ /* 0x000fe400078e000c */
[----:B------:R-:W-:Y:S01]  /*0ad0*/  IMAD.MOV.U32 R3, RZ, RZ, R13 ;  /* 0x000000ffff037224 */ /* 0x000fe200078e000d */
[----:B------:R-:W-:Y:S06]  /*0ae0*/  RET.REL.NODEC R10 `(_Z6calc_piiPfS_S_dd) ;  /* 0xfffffff40a447950 */ /* 0x000fec0003c3ffff */
.L_x_26:
        /* <DEDUP_REMOVED lines=9> */
.L_x_46:


//--------------------- .text._Z6calc_biiPfS_S_dddd --------------------------
	.section	.text._Z6calc_biiPfS_S_dddd,"ax",@progbits
	.align	128
        .global         _Z6calc_biiPfS_S_dddd
        .type           _Z6calc_biiPfS_S_dddd,@function
        .size           _Z6calc_biiPfS_S_dddd,(.L_x_48 - _Z6calc_biiPfS_S_dddd)
        .other          _Z6calc_biiPfS_S_dddd,@"STO_CUDA_ENTRY STV_DEFAULT"
_Z6calc_biiPfS_S_dddd:
.text._Z6calc_biiPfS_S_dddd:
        /* <DEDUP_REMOVED lines=17> */
[----:B------:R-:W0:Y:S01]  /*0110*/  LDC R0, c[0x0][0x3bc] ;  /* 0x0000ef00ff007b82 */ /* 0x000e220000000800 */
[----:B------:R-:W1:Y:S07]  /*0120*/  LDCU.64 UR4, c[0x0][0x358] ;  /* 0x00006b00ff0477ac */ /* 0x000e6e0008000a00 */
[----:B------:R-:W2:Y:S01]  /*0130*/  LDC.64 R30, c[0x0][0x3b8] ;  /* 0x0000ee00ff1e7b82 */ /* 0x000ea20000000a00 */
[----:B0-----:R-:W2:Y:S01]  /*0140*/  MUFU.RCP64H R5, R0 ;  /* 0x0000000000057308 */ /* 0x001ea20000001800 */
[----:B------:R-:W-:-:S05]  /*0150*/  VIADD R4, R0, 0x300402 ;  /* 0x0030040200047836 */ /* 0x000fca0000000000 */
[----:B------:R-:W-:Y:S01]  /*0160*/  FSETP.GEU.AND P0, PT, |R4|, 5.8789094863358348022e-39, PT ;  /* 0x004004020400780b */ /* 0x000fe20003f0e200 */
[----:B--2---:R-:W-:-:S08]  /*0170*/  DFMA R8, R4, -R30, 1 ;  /* 0x3ff000000408742b */ /* 0x004fd0000000081e */
[----:B------:R-:W-:-:S08]  /*0180*/  DFMA R8, R8, R8, R8 ;  /* 0x000000080808722b */ /* 0x000fd00000000008 */
[----:B------:R-:W-:-:S08]  /*0190*/  DFMA R8, R4, R8, R4 ;  /* 0x000000080408722b */ /* 0x000fd00000000004 */
[----:B------:R-:W-:-:S08]  /*01a0*/  DFMA R30, R8, -R30, 1 ;  /* 0x3ff00000081e742b */ /* 0x000fd0000000081e */
[----:B------:R-:W-:Y:S01]  /*01b0*/  DFMA R30, R8, R30, R8 ;  /* 0x0000001e081e722b */ /* 0x000fe20000000008 */
[----:B-1----:R-:W-:Y:S10]  /*01c0*/  @P0 BRA `(.L_x_27) ;  /* 0x0000000000100947 */ /* 0x002ff40003800000 */
[----:B------:R-:W-:-:S05]  /*01d0*/  LOP3.LUT R0, R0, 0x7fffffff, RZ, 0xc0, !PT ;  /* 0x7fffffff00007812 */ /* 0x000fca00078ec0ff */
[----:B------:R-:W-:Y:S01]  /*01e0*/  VIADD R3, R0, 0xfff00000 ;  /* 0xfff0000000037836 */ /* 0x000fe20000000000 */
[----:B------:R-:W-:-:S07]  /*01f0*/  MOV R0, 0x210 ;  /* 0x0000021000007802 */ /* 0x000fce0000000f00 */
[----:B------:R-:W-:Y:S05]  /*0200*/  CALL.REL.NOINC `($__internal_2_$__cuda_sm20_dblrcp_rn_slowpath_v3) ;  /* 0x0000000800687944 */ /* 0x000fea0003c00000 */
.L_x_27:
[----:B------:R-:W0:Y:S01]  /*0210*/  LDCU UR8, c[0x0][0x380] ;  /* 0x00007000ff0877ac */ /* 0x000e220008000800 */
[----:B------:R-:W1:Y:S01]  /*0220*/  LDC.64 R14, c[0x0][0x3a8] ;  /* 0x0000ea00ff0e7b82 */ /* 0x000e620000000a00 */
[----:B------:R-:W2:Y:S01]  /*0230*/  LDCU.64 UR6, c[0x0][0x390] ;  /* 0x00007200ff0677ac */ /* 0x000ea20008000a00 */
[----:B0-----:R-:W-:-:S05]  /*0240*/  IMAD R2, R2, UR8, RZ ;  /* 0x0000000802027c24 */ /* 0x001fca000f8e02ff */
[----:B------:R-:W-:-:S04]  /*0250*/  IADD3 R0, P0, PT, R7, R2, RZ ;  /* 0x0000000207007210 */ /* 0x000fc80007f1e0ff */
[----:B------:R-:W-:Y:S01]  /*0260*/  LEA.HI.X.SX32 R3, R2, RZ, 0x1, P0 ;  /* 0x000000ff02037211 */ /* 0x000fe200000f0eff */
[----:B------:R-:W-:-:S03]  /*0270*/  IMAD.SHL.U32 R6, R0, 0x4, RZ ;  /* 0x0000000400067824 */ /* 0x000fc600078e00ff */
[----:B------:R-:W-:Y:S02]  /*0280*/  SHF.L.U64.HI R0, R0, 0x2, R3 ;  /* 0x0000000200007819 */ /* 0x000fe40000010203 */
[----:B--2---:R-:W-:-:S04]  /*0290*/  IADD3 R4, P0, PT, R6, UR6, RZ ;  /* 0x0000000606047c10 */ /* 0x004fc8000ff1e0ff */
[----:B------:R-:W-:-:S05]  /*02a0*/  IADD3.X R5, PT, PT, R0, UR7, RZ, P0, !PT ;  /* 0x0000000700057c10 */ /* 0x000fca00087fe4ff */
[----:B------:R-:W2:Y:S04]  /*02b0*/  LDG.E R3, desc[UR4][R4.64+0x4] ;  /* 0x0000040404037981 */ /* 0x000ea8000c1e1900 */
[----:B------:R-:W2:Y:S01]  /*02c0*/  LDG.E R12, desc[UR4][R4.64+-0x4] ;  /* 0xfffffc04040c7981 */ /* 0x000ea2000c1e1900 */
[----:B-1----:R-:W-:Y:S01]  /*02d0*/  DADD R14, R14, R14 ;  /* 0x000000000e0e7229 */ /* 0x002fe2000000000e */
[----:B------:R-:W-:Y:S01]  /*02e0*/  IMAD.MOV.U32 R8, RZ, RZ, 0x1 ;  /* 0x00000001ff087424 */ /* 0x000fe200078e00ff */
[----:B------:R-:W-:Y:S04]  /*02f0*/  BSSY.RECONVERGENT B0, `(.L_x_28) ;  /* 0x0000018000007945 */ /* 0x000fe80003800200 */
[----:B------:R-:W0:Y:S02]  /*0300*/  MUFU.RCP64H R9, R15 ;  /* 0x0000000f00097308 */ /* 0x000e240000001800 */
[----:B0-----:R-:W-:-:S08]  /*0310*/  DFMA R10, -R14, R8, 1 ;  /* 0x3ff000000e0a742b */ /* 0x001fd00000000108 */
[----:B------:R-:W-:-:S08]  /*0320*/  DFMA R10, R10, R10, R10 ;  /* 0x0000000a0a0a722b */ /* 0x000fd0000000000a */
[----:B------:R-:W-:Y:S01]  /*0330*/  DFMA R10, R8, R10, R8 ;  /* 0x0000000a080a722b */ /* 0x000fe20000000008 */
[----:B--2---:R-:W-:-:S07]  /*0340*/  FADD R3, R3, -R12 ;  /* 0x8000000c03037221 */ /* 0x004fce0000000000 */
[----:B------:R-:W-:Y:S01]  /*0350*/  DFMA R12, -R14, R10, 1 ;  /* 0x3ff000000e0c742b */ /* 0x000fe2000000010a */
[----:B------:R-:W0:Y:S07]  /*0360*/  F2F.F64.F32 R8, R3 ;  /* 0x0000000300087310 */ /* 0x000e2e0000201800 */
[----:B------:R-:W-:-:S08]  /*0370*/  DFMA R12, R10, R12, R10 ;  /* 0x0000000c0a0c722b */ /* 0x000fd0000000000a */
[----:B0-----:R-:W-:Y:S01]  /*0380*/  DMUL R4, R8, R12 ;  /* 0x0000000c08047228 */ /* 0x001fe20000000000 */
[----:B------:R-:W-:-:S07]  /*0390*/  FSETP.GEU.AND P1, PT, |R9|, 6.5827683646048100446e-37, PT ;  /* 0x036000000900780b */ /* 0x000fce0003f2e200 */
[----:B------:R-:W-:-:S08]  /*03a0*/  DFMA R10, -R14, R4, R8 ;  /* 0x000000040e0a722b */ /* 0x000fd00000000108 */
[----:B------:R-:W-:-:S10]  /*03b0*/  DFMA R4, R12, R10, R4 ;  /* 0x0000000a0c04722b */ /* 0x000fd40000000004 */
[----:B------:R-:W-:-:S05]  /*03c0*/  FFMA R10, RZ, R15, R5 ;  /* 0x0000000fff0a7223 */ /* 0x000fca0000000005 */
[----:B------:R-:W-:-:S13]  /*03d0*/  FSETP.GT.AND P0, PT, |R10|, 1.469367938527859385e-39, PT ;  /* 0x001000000a00780b */ /* 0x000fda0003f04200 */
[----:B------:R-:W-:Y:S05]  /*03e0*/  @P0 BRA P1, `(.L_x_29) ;  /* 0x0000000000200947 */ /* 0x000fea0000800000 */
[----:B------:R-:W-:Y:S01]  /*03f0*/  IMAD.MOV.U32 R16, RZ, RZ, R8 ;  /* 0x000000ffff107224 */ /* 0x000fe200078e0008 */
[----:B------:R-:W-:Y:S01]  /*0400*/  MOV R8, 0x450 ;  /* 0x0000045000087802 */ /* 0x000fe20000000f00 */
[----:B------:R-:W-:Y:S02]  /*0410*/  IMAD.MOV.U32 R17, RZ, RZ, R9 ;  /* 0x000000ffff117224 */ /* 0x000fe400078e0009 */
[----:B------:R-:W-:Y:S02]  /*0420*/  IMAD.MOV.U32 R20, RZ, RZ, R14 ;  /* 0x000000ffff147224 */ /* 0x000fe400078e000e */
[----:B------:R-:W-:-:S07]  /*0430*/  IMAD.MOV.U32 R21, RZ, RZ, R15 ;  /* 0x000000ffff157224 */ /* 0x000fce00078e000f */
[----:B------:R-:W-:Y:S05]  /*0440*/  CALL.REL.NOINC `($__internal_3_$__cuda_sm20_div_rn_f64_full) ;  /* 0x0000000800887944 */ /* 0x000fea0003c00000 */
[----:B------:R-:W-:Y:S01]  /*0450*/  MOV R4, R24 ;  /* 0x0000001800047202 */ /* 0x000fe20000000f00 */
[----:B------:R-:W-:-:S07]  /*0460*/  IMAD.MOV.U32 R5, RZ, RZ, R25 ;  /* 0x000000ffff057224 */ /* 0x000fce00078e0019 */
.L_x_29:
[----:B------:R-:W-:Y:S05]  /*0470*/  BSYNC.RECONVERGENT B0 ;  /* 0x0000000000007941 */ /* 0x000fea0003800200 */
.L_x_28:
[----:B------:R-:W0:Y:S01]  /*0480*/  LDCU UR6, c[0x0][0x380] ;  /* 0x00007000ff0677ac */ /* 0x000e220008000800 */
[----:B------:R-:W1:Y:S08]  /*0490*/  LDC.64 R8, c[0x0][0x398] ;  /* 0x0000e600ff087b82 */ /* 0x000e700000000a00 */
[----:B------:R-:W2:Y:S01]  /*04a0*/  LDC.64 R12, c[0x0][0x3b0] ;  /* 0x0000ec00ff0c7b82 */ /* 0x000ea20000000a00 */
[----:B0-----:R-:W-:-:S02]  /*04b0*/  VIADD R2, R2, UR6 ;  /* 0x0000000602027c36 */ /* 0x001fc40008000000 */
[----:B------:R-:W-:Y:S02]  /*04c0*/  IMAD R3, RZ, RZ, -UR6 ;  /* 0x80000006ff037e24 */ /* 0x000fe4000f8e02ff */
[--C-:B------:R-:W-:Y:S02]  /*04d0*/  IMAD.IADD R11, R7, 0x1, R2.reuse ;  /* 0x00000001070b7824 */ /* 0x100fe400078e0202 */
[----:B------:R-:W-:Y:S02]  /*04e0*/  IMAD R10, R3, 0x2, R2 ;  /* 0x00000002030a7824 */ /* 0x000fe400078e0202 */
[----:B-1----:R-:W-:-:S04]  /*04f0*/  IMAD.WIDE R2, R11, 0x4, R8 ;  /* 0x000000040b027825 */ /* 0x002fc800078e0208 */
[----:B------:R-:W-:Y:S02]  /*0500*/  IMAD.IADD R7, R7, 0x1, R10 ;  /* 0x0000000107077824 */ /* 0x000fe400078e020a */
[----:B------:R-:W3:Y:S02]  /*0510*/  LDG.E R2, desc[UR4][R2.64] ;  /* 0x0000000402027981 */ /* 0x000ee4000c1e1900 */
[----:B------:R-:W-:-:S06]  /*0520*/  IMAD.WIDE R8, R7, 0x4, R8 ;  /* 0x0000000407087825 */ /* 0x000fcc00078e0208 */
[----:B------:R-:W3:Y:S01]  /*0530*/  LDG.E R9, desc[UR4][R8.64] ;  /* 0x0000000408097981 */ /* 0x000ee2000c1e1900 */
[----:B--2---:R-:W-:-:S06]  /*0540*/  DADD R12, R12, R12 ;  /* 0x000000000c0c7229 */ /* 0x004fcc000000000c */
[----:B------:R-:W0:Y:S01]  /*0550*/  MUFU.RCP64H R17, R13 ;  /* 0x0000000d00117308 */ /* 0x000e220000001800 */
[----:B------:R-:W-:-:S06]  /*0560*/  IMAD.MOV.U32 R16, RZ, RZ, 0x1 ;  /* 0x00000001ff107424 */ /* 0x000fcc00078e00ff */
[----:B0-----:R-:W-:-:S08]  /*0570*/  DFMA R18, -R12, R16, 1 ;  /* 0x3ff000000c12742b */ /* 0x001fd00000000110 */
[----:B------:R-:W-:-:S08]  /*0580*/  DFMA R18, R18, R18, R18 ;  /* 0x000000121212722b */ /* 0x000fd00000000012 */
[----:B------:R-:W-:-:S08]  /*0590*/  DFMA R18, R16, R18, R16 ;  /* 0x000000121012722b */ /* 0x000fd00000000010 */
[----:B------:R-:W-:-:S08]  /*05a0*/  DFMA R20, -R12, R18, 1 ;  /* 0x3ff000000c14742b */ /* 0x000fd00000000112 */
[----:B------:R-:W-:Y:S01]  /*05b0*/  DFMA R20, R18, R20, R18 ;  /* 0x000000141214722b */ /* 0x000fe20000000012 */
[----:B------:R-:W-:Y:S01]  /*05c0*/  BSSY.RECONVERGENT B0, `(.L_x_30) ;  /* 0x0000010000007945 */ /* 0x000fe20003800200 */
[----:B---3--:R-:W-:-:S06]  /*05d0*/  FADD R16, R2, -R9 ;  /* 0x8000000902107221 */ /* 0x008fcc0000000000 */
[----:B------:R-:W0:Y:S02]  /*05e0*/  F2F.F64.F32 R16, R16 ;  /* 0x0000001000107310 */ /* 0x000e240000201800 */
[----:B0-----:R-:W-:-:S08]  /*05f0*/  DMUL R2, R16, R20 ;  /* 0x0000001410027228 */ /* 0x001fd00000000000 */
[----:B------:R-:W-:-:S08]  /*0600*/  DFMA R8, -R12, R2, R16 ;  /* 0x000000020c08722b */ /* 0x000fd00000000110 */
[----:B------:R-:W-:Y:S01]  /*0610*/  DFMA R2, R20, R8, R2 ;  /* 0x000000081402722b */ /* 0x000fe20000000002 */
[----:B------:R-:W-:-:S09]  /*0620*/  FSETP.GEU.AND P1, PT, |R17|, 6.5827683646048100446e-37, PT ;  /* 0x036000001100780b */ /* 0x000fd20003f2e200 */
[----:B------:R-:W-:-:S05]  /*0630*/  FFMA R8, RZ, R13, R3 ;  /* 0x0000000dff087223 */ /* 0x000fca0000000003 */
[----:B------:R-:W-:-:S13]  /*0640*/  FSETP.GT.AND P0, PT, |R8|, 1.469367938527859385e-39, PT ;  /* 0x001000000800780b */ /* 0x000fda0003f04200 */
[----:B------:R-:W-:Y:S05]  /*0650*/  @P0 BRA P1, `(.L_x_31) ;  /* 0x0000000000180947 */ /* 0x000fea0000800000 */
[----:B------:R-:W-:Y:S01]  /*0660*/  MOV R20, R12 ;  /* 0x0000000c00147202 */ /* 0x000fe20000000f00 */
[----:B------:R-:W-:Y:S01]  /*0670*/  IMAD.MOV.U32 R21, RZ, RZ, R13 ;  /* 0x000000ffff157224 */ /* 0x000fe200078e000d */
[----:B------:R-:W-:-:S07]  /*0680*/  MOV R8, 0x6a0 ;  /* 0x000006a000087802 */ /* 0x000fce0000000f00 */
[----:B------:R-:W-:Y:S05]  /*0690*/  CALL.REL.NOINC `($__internal_3_$__cuda_sm20_div_rn_f64_full) ;  /* 0x0000000400f47944 */ /* 0x000fea0003c00000 */
[----:B------:R-:W-:Y:S02]  /*06a0*/  IMAD.MOV.U32 R2, RZ, RZ, R24 ;  /* 0x000000ffff027224 */ /* 0x000fe400078e0018 */
[----:B------:R-:W-:-:S07]  /*06b0*/  IMAD.MOV.U32 R3, RZ, RZ, R25 ;  /* 0x000000ffff037224 */ /* 0x000fce00078e0019 */
.L_x_31:
[----:B------:R-:W-:Y:S05]  /*06c0*/  BSYNC.RECONVERGENT B0 ;  /* 0x0000000000007941 */ /* 0x000fea0003800200 */
.L_x_30:
[----:B------:R-:W0:Y:S02]  /*06d0*/  LDC.64 R16, c[0x0][0x390] ;  /* 0x0000e400ff107b82 */ /* 0x000e240000000a00 */
[----:B0-----:R-:W-:-:S04]  /*06e0*/  IMAD.WIDE R8, R11, 0x4, R16 ;  /* 0x000000040b087825 */ /* 0x001fc800078e0210 */
[----:B------:R-:W-:Y:S02]  /*06f0*/  IMAD.WIDE R16, R7, 0x4, R16 ;  /* 0x0000000407107825 */ /* 0x000fe400078e0210 */
[----:B------:R-:W2:Y:S04]  /*0700*/  LDG.E R8, desc[UR4][R8.64] ;  /* 0x0000000408087981 */ /* 0x000ea8000c1e1900 */
[----:B------:R-:W2:Y:S01]  /*0710*/  LDG.E R17, desc[UR4][R16.64] ;  /* 0x0000000410117981 */ /* 0x000ea2000c1e1900 */
[----:B------:R-:W0:Y:S01]  /*0720*/  MUFU.RCP64H R11, R13 ;  /* 0x0000000d000b7308 */ /* 0x000e220000001800 */
[----:B------:R-:W-:Y:S01]  /*0730*/  IMAD.MOV.U32 R10, RZ, RZ, 0x1 ;  /* 0x00000001ff0a7424 */ /* 0x000fe200078e00ff */
[----:B------:R-:W-:Y:S05]  /*0740*/  BSSY.RECONVERGENT B0, `(.L_x_32) ;  /* 0x000001a000007945 */ /* 0x000fea0003800200 */
[----:B0-----:R-:W-:-:S08]  /*0750*/  DFMA R18, -R12, R10, 1 ;  /* 0x3ff000000c12742b */ /* 0x001fd0000000010a */
[----:B------:R-:W-:-:S08]  /*0760*/  DFMA R18, R18, R18, R18 ;  /* 0x000000121212722b */ /* 0x000fd00000000012 */
[----:B------:R-:W-:-:S08]  /*0770*/  DFMA R18, R10, R18, R10 ;  /* 0x000000120a12722b */ /* 0x000fd0000000000a */
[----:B------:R-:W-:-:S08]  /*0780*/  DFMA R20, -R12, R18, 1 ;  /* 0x3ff000000c14742b */ /* 0x000fd00000000112 */
[----:B------:R-:W-:Y:S01]  /*0790*/  DFMA R20, R18, R20, R18 ;  /* 0x000000141214722b */ /* 0x000fe20000000012 */
[----:B--2---:R-:W-:-:S06]  /*07a0*/  FADD R10, R8, -R17 ;  /* 0x80000011080a7221 */ /* 0x004fcc0000000000 */
[----:B------:R-:W0:Y:S02]  /*07b0*/  F2F.F64.F32 R10, R10 ;  /* 0x0000000a000a7310 */ /* 0x000e240000201800 */
[----:B0-----:R-:W-:Y:S01]  /*07c0*/  DMUL R8, R20, R10 ;  /* 0x0000000a14087228 */ /* 0x001fe20000000000 */
[----:B------:R-:W-:-:S07]  /*07d0*/  FSETP.GEU.AND P1, PT, |R11|, 6.5827683646048100446e-37, PT ;  /* 0x036000000b00780b */ /* 0x000fce0003f2e200 */
[----:B------:R-:W-:-:S08]  /*07e0*/  DFMA R16, -R12, R8, R10 ;  /* 0x000000080c10722b */ /* 0x000fd0000000010a */
[----:B------:R-:W-:Y:S02]  /*07f0*/  DFMA R8, R20, R16, R8 ;  /* 0x000000101408722b */ /* 0x000fe40000000008 */
[----:B------:R-:W-:Y:S02]  /*0800*/  DADD R16, R2, R4 ;  /* 0x0000000002107229 */ /* 0x000fe40000000004 */
[----:B------:R-:W-:-:S06]  /*0810*/  DMUL R4, R4, R4 ;  /* 0x0000000404047228 */ /* 0x000fcc0000000000 */
[----:B------:R-:W-:Y:S02]  /*0820*/  FFMA R18, RZ, R13, R9 ;  /* 0x0000000dff127223 */ /* 0x000fe40000000009 */
[----:B------:R-:W-:-:S03]  /*0830*/  DFMA R30, R16, R30, -R4 ;  /* 0x0000001e101e722b */ /* 0x000fc60000000804 */
[----:B------:R-:W-:-:S13]  /*0840*/  FSETP.GT.AND P0, PT, |R18|, 1.469367938527859385e-39, PT ;  /* 0x001000001200780b */ /* 0x000fda0003f04200 */
[----:B------:R-:W-:Y:S05]  /*0850*/  @P0 BRA P1, `(.L_x_33) ;  /* 0x0000000000200947 */ /* 0x000fea0000800000 */
[----:B------:R-:W-:Y:S01]  /*0860*/  IMAD.MOV.U32 R16, RZ, RZ, R10 ;  /* 0x000000ffff107224 */ /* 0x000fe200078e000a */
[----:B------:R-:W-:Y:S01]  /*0870*/  MOV R21, R13 ;  /* 0x0000000d00157202 */ /* 0x000fe20000000f00 */
[----:B------:R-:W-:Y:S01]  /*0880*/  IMAD.MOV.U32 R17, RZ, RZ, R11 ;  /* 0x000000ffff117224 */ /* 0x000fe200078e000b */
[----:B------:R-:W-:Y:S01]  /*0890*/  MOV R8, 0x8c0 ;  /* 0x000008c000087802 */ /* 0x000fe20000000f00 */
[----:B------:R-:W-:-:S07]  /*08a0*/  IMAD.MOV.U32 R20, RZ, RZ, R12 ;  /* 0x000000ffff147224 */ /* 0x000fce00078e000c */
[----:B------:R-:W-:Y:S05]  /*08b0*/  CALL.REL.NOINC `($__internal_3_$__cuda_sm20_div_rn_f64_full) ;  /* 0x00000004006c7944 */ /* 0x000fea0003c00000 */
[----:B------:R-:W-:Y:S02]  /*08c0*/  IMAD.MOV.U32 R8, RZ, RZ, R24 ;  /* 0x000000ffff087224 */ /* 0x000fe400078e0018 */
[----:B------:R-:W-:-:S07]  /*08d0*/  IMAD.MOV.U32 R9, RZ, RZ, R25 ;  /* 0x000000ffff097224 */ /* 0x000fce00078e0019 */
.L_x_33:
[----:B------:R-:W-:Y:S05]  /*08e0*/  BSYNC.RECONVERGENT B0 ;  /* 0x0000000000007941 */ /* 0x000fea0003800200 */
.L_x_32:
[----:B------:R-:W0:Y:S02]  /*08f0*/  LDCU.64 UR6, c[0x0][0x398] ;  /* 0x00007300ff0677ac */ /* 0x000e240008000a00 */
[----:B0-----:R-:W-:-:S04]  /*0900*/  IADD3 R4, P0, PT, R6, UR6, RZ ;  /* 0x0000000606047c10 */ /* 0x001fc8000ff1e0ff */
[----:B------:R-:W-:-:S05]  /*0910*/  IADD3.X R5, PT, PT, R0, UR7, RZ, P0, !PT ;  /* 0x0000000700057c10 */ /* 0x000fca00087fe4ff */
[----:B------:R-:W2:Y:S04]  /*0920*/  LDG.E R0, desc[UR4][R4.64+0x4] ;  /* 0x0000040404007981 */ /* 0x000ea8000c1e1900 */
[----:B------:R-:W2:Y:S01]  /*0930*/  LDG.E R17, desc[UR4][R4.64+-0x4] ;  /* 0xfffffc0404117981 */ /* 0x000ea2000c1e1900 */
[----:B------:R-:W0:Y:S01]  /*0940*/  MUFU.RCP64H R11, R15 ;  /* 0x0000000f000b7308 */ /* 0x000e220000001800 */
[----:B------:R-:W-:Y:S01]  /*0950*/  IMAD.MOV.U32 R10, RZ, RZ, 0x1 ;  /* 0x00000001ff0a7424 */ /* 0x000fe200078e00ff */
[----:B------:R-:W-:Y:S05]  /*0960*/  BSSY.RECONVERGENT B0, `(.L_x_34) ;  /* 0x0000018000007945 */ /* 0x000fea0003800200 */
[----:B0-----:R-:W-:-:S08]  /*0970*/  DFMA R12, -R14, R10, 1 ;  /* 0x3ff000000e0c742b */ /* 0x001fd0000000010a */
[----:B------:R-:W-:-:S08]  /*0980*/  DFMA R12, R12, R12, R12 ;  /* 0x0000000c0c0c722b */ /* 0x000fd0000000000c */
[----:B------:R-:W-:Y:S01]  /*0990*/  DFMA R12, R10, R12, R10 ;  /* 0x0000000c0a0c722b */ /* 0x000fe2000000000a */
[----:B--2---:R-:W-:-:S07]  /*09a0*/  FADD R0, R0, -R17 ;  /* 0x8000001100007221 */ /* 0x004fce0000000000 */
[----:B------:R-:W-:Y:S01]  /*09b0*/  DFMA R16, -R14, R12, 1 ;  /* 0x3ff000000e10742b */ /* 0x000fe2000000010c */
[----:B------:R-:W0:Y:S07]  /*09c0*/  F2F.F64.F32 R10, R0 ;  /* 0x00000000000a7310 */ /* 0x000e2e0000201800 */
[----:B------:R-:W-:Y:S02]  /*09d0*/  DFMA R16, R12, R16, R12 ;  /* 0x000000100c10722b */ /* 0x000fe4000000000c */
[----:B0-----:R-:W-:-:S08]  /*09e0*/  DMUL R10, R10, R8 ;  /* 0x000000080a0a7228 */ /* 0x001fd00000000000 */
[----:B------:R-:W-:Y:S02]  /*09f0*/  DMUL R4, R16, R10 ;  /* 0x0000000a10047228 */ /* 0x000fe40000000000 */
[----:B------:R-:W-:-:S06]  /*0a00*/  FSETP.GEU.AND P1, PT, |R11|, 6.5827683646048100446e-37, PT ;  /* 0x036000000b00780b */ /* 0x000fcc0003f2e200 */
        /* <DEDUP_REMOVED lines=13> */
.L_x_35:
[----:B------:R-:W-:Y:S05]  /*0ae0*/  BSYNC.RECONVERGENT B0 ;  /* 0x0000000000007941 */ /* 0x000fea0003800200 */
.L_x_34:
[----:B------:R-:W-:Y:S01]  /*0af0*/  DADD R4, R4, R4 ;  /* 0x0000000004047229 */ /* 0x000fe20000000004 */
[----:B------:R-:W0:Y:S01]  /*0b00*/  LDCU.64 UR6, c[0x0][0x3a0] ;  /* 0x00007400ff0677ac */ /* 0x000e220008000a00 */
[----:B------:R-:W1:Y:S01]  /*0b10*/  LDC.64 R8, c[0x0][0x388] ;  /* 0x0000e200ff087b82 */ /* 0x000e620000000a00 */
[----:B------:R-:W2:Y:S05]  /*0b20*/  LDCU UR8, c[0x0][0x380] ;  /* 0x00007000ff0877ac */ /* 0x000eaa0008000800 */
[----:B------:R-:W-:-:S08]  /*0b30*/  DADD R4, R30, -R4 ;  /* 0x000000001e047229 */ /* 0x000fd00000000804 */
[----:B------:R-:W-:Y:S01]  /*0b40*/  DFMA R4, -R2, R2, R4 ;  /* 0x000000020204722b */ /* 0x000fe20000000104 */
[----:B--2---:R-:W-:-:S07]  /*0b50*/  VIADD R3, R7, UR8 ;  /* 0x0000000807037c36 */ /* 0x004fce0008000000 */
[----:B0-----:R-:W-:Y:S01]  /*0b60*/  DMUL R4, R4, UR6 ;  /* 0x0000000604047c28 */ /* 0x001fe20008000000 */
[----:B-1----:R-:W-:-:S09]  /*0b70*/  IMAD.WIDE R2, R3, 0x4, R8 ;  /* 0x0000000403027825 */ /* 0x002fd200078e0208 */
[----:B------:R-:W0:Y:S02]  /*0b80*/  F2F.F32.F64 R5, R4 ;  /* 0x0000000400057310 */ /* 0x000e240000301000 */
[----:B0-----:R-:W-:Y:S01]  /*0b90*/  STG.E desc[UR4][R2.64], R5 ;  /* 0x0000000502007986 */ /* 0x001fe2000c101904 */
[----:B------:R-:W-:Y:S05]  /*0ba0*/  EXIT ;  /* 0x000000000000794d */ /* 0x000fea0003800000 */
        .weak           $__internal_2_$__cuda_sm20_dblrcp_rn_slowpath_v3
        .type           $__internal_2_$__cuda_sm20_dblrcp_rn_slowpath_v3,@function
        .size           $__internal_2_$__cuda_sm20_dblrcp_rn_slowpath_v3,($__internal_3_$__cuda_sm20_div_rn_f64_full - $__internal_2_$__cuda_sm20_dblrcp_rn_slowpath_v3)
$__internal_2_$__cuda_sm20_dblrcp_rn_slowpath_v3:
[----:B------:R-:W0:Y:S08]  /*0bb0*/  LDC.64 R12, c[0x0][0x3b8] ;  /* 0x0000ee00ff0c7b82 */ /* 0x000e300000000a00 */
[----:B------:R-:W1:Y:S01]  /*0bc0*/  LDC R6, c[0x0][0x3bc] ;  /* 0x0000ef00ff067b82 */ /* 0x000e620000000800 */
[----:B0-----:R-:W-:-:S14]  /*0bd0*/  DSETP.GTU.AND P0, PT, |R12|, +INF , PT ;  /* 0x7ff000000c00742a */ /* 0x001fdc0003f0c200 */
[----:B-1----:R-:W-:Y:S05]  /*0be0*/  @P0 BRA `(.L_x_36) ;  /* 0x0000000000840947 */ /* 0x002fea0003800000 */
[----:B------:R-:W-:-:S05]  /*0bf0*/  LOP3.LUT R8, R6, 0x7fffffff, RZ, 0xc0, !PT ;  /* 0x7fffffff06087812 */ /* 0x000fca00078ec0ff */
[----:B------:R-:W-:-:S05]  /*0c00*/  VIADD R4, R8, 0xffffffff ;  /* 0xffffffff08047836 */ /* 0x000fca0000000000 */
[----:B------:R-:W-:-:S13]  /*0c10*/  ISETP.GE.U32.AND P0, PT, R4, 0x7fefffff, PT ;  /* 0x7fefffff0400780c */ /* 0x000fda0003f06070 */
[----:B------:R-:W-:Y:S01]  /*0c20*/  @P0 LOP3.LUT R5, R6, 0x7ff00000, RZ, 0x3c, !PT ;  /* 0x7ff0000006050812 */ /* 0x000fe200078e3cff */
[----:B------:R-:W-:Y:S01]  /*0c30*/  @P0 IMAD.MOV.U32 R4, RZ, RZ, RZ ;  /* 0x000000ffff040224 */ /* 0x000fe200078e00ff */
[----:B------:R-:W-:Y:S06]  /*0c40*/  @P0 BRA `(.L_x_37) ;  /* 0x0000000000740947 */ /* 0x000fec0003800000 */
[----:B------:R-:W-:-:S13]  /*0c50*/  ISETP.GE.U32.AND P0, PT, R8, 0x1000001, PT ;  /* 0x010000010800780c */ /* 0x000fda0003f06070 */
[----:B------:R-:W-:Y:S05]  /*0c60*/  @!P0 BRA `(.L_x_38) ;  /* 0x00000000003c8947 */ /* 0x000fea0003800000 */
[----:B------:R-:W0:Y:S01]  /*0c70*/  LDCU UR6, c[0x0][0x3b8] ;  /* 0x00007700ff0677ac */ /* 0x000e220008000800 */
[----:B------:R-:W-:Y:S02]  /*0c80*/  VIADD R5, R6, 0xc0200000 ;  /* 0xc020000006057836 */ /* 0x000fe40000000000 */
[----:B------:R-:W-:Y:S02]  /*0c90*/  IMAD.MOV.U32 R8, RZ, RZ, R3 ;  /* 0x000000ffff087224 */ /* 0x000fe400078e0003 */
[----:B------:R-:W1:Y:S01]  /*0ca0*/  MUFU.RCP64H R9, R5 ;  /* 0x0000000500097308 */ /* 0x000e620000001800 */
[----:B0-----:R-:W-:-:S06]  /*0cb0*/  IMAD.U32 R4, RZ, RZ, UR6 ;  /* 0x00000006ff047e24 */ /* 0x001fcc000f8e00ff */
[----:B-1----:R-:W-:-:S08]  /*0cc0*/  DFMA R10, -R4, R8, 1 ;  /* 0x3ff00000040a742b */ /* 0x002fd00000000108 */
[----:B------:R-:W-:-:S08]  /*0cd0*/  DFMA R10, R10, R10, R10 ;  /* 0x0000000a0a0a722b */ /* 0x000fd0000000000a */
[----:B------:R-:W-:-:S08]  /*0ce0*/  DFMA R10, R8, R10, R8 ;  /* 0x0000000a080a722b */ /* 0x000fd00000000008 */
[----:B------:R-:W-:-:S08]  /*0cf0*/  DFMA R8, -R4, R10, 1 ;  /* 0x3ff000000408742b */ /* 0x000fd0000000010a */
[----:B------:R-:W-:-:S08]  /*0d00*/  DFMA R8, R10, R8, R10 ;  /* 0x000000080a08722b */ /* 0x000fd0000000000a */
[----:B------:R-:W-:-:S08]  /*0d10*/  DMUL R8, R8, 2.2250738585072013831e-308 ;  /* 0x0010000008087828 */ /* 0x000fd00000000000 */
[----:B------:R-:W-:-:S08]  /*0d20*/  DFMA R10, R8, -R12, 1 ;  /* 0x3ff00000080a742b */ /* 0x000fd0000000080c */
[----:B------:R-:W-:-:S08]  /*0d30*/  DFMA R10, R10, R10, R10 ;  /* 0x0000000a0a0a722b */ /* 0x000fd0000000000a */
[----:B------:R-:W-:Y:S01]  /*0d40*/  DFMA R4, R8, R10, R8 ;  /* 0x0000000a0804722b */ /* 0x000fe20000000008 */
[----:B------:R-:W-:Y:S10]  /*0d50*/  BRA `(.L_x_37) ;  /* 0x0000000000307947 */ /* 0x000ff40003800000 */
.L_x_38:
[----:B------:R-:W-:Y:S01]  /*0d60*/  DMUL R8, R12, 8.11296384146066816958e+31 ;  /* 0x469000000c087828 */ /* 0x000fe20000000000 */
[----:B------:R-:W-:-:S05]  /*0d70*/  MOV R4, R3 ;  /* 0x0000000300047202 */ /* 0x000fca0000000f00 */
[----:B------:R-:W0:Y:S02]  /*0d80*/  MUFU.RCP64H R5, R9 ;  /* 0x0000000900057308 */ /* 0x000e240000001800 */
[----:B0-----:R-:W-:-:S08]  /*0d90*/  DFMA R10, -R8, R4, 1 ;  /* 0x3ff00000080a742b */ /* 0x001fd00000000104 */
[----:B------:R-:W-:-:S08]  /*0da0*/  DFMA R10, R10, R10, R10 ;  /* 0x0000000a0a0a722b */ /* 0x000fd0000000000a */
[----:B------:R-:W-:-:S08]  /*0db0*/  DFMA R10, R4, R10, R4 ;  /* 0x0000000a040a722b */ /* 0x000fd00000000004 */
[----:B------:R-:W-:-:S08]  /*0dc0*/  DFMA R4, -R8, R10, 1 ;  /* 0x3ff000000804742b */ /* 0x000fd0000000010a */
[----:B------:R-:W-:-:S08]  /*0dd0*/  DFMA R4, R10, R4, R10 ;  /* 0x000000040a04722b */ /* 0x000fd0000000000a */
[----:B------:R-:W-:Y:S01]  /*0de0*/  DMUL R4, R4, 8.11296384146066816958e+31 ;  /* 0x4690000004047828 */ /* 0x000fe20000000000 */
[----:B------:R-:W-:Y:S10]  /*0df0*/  BRA `(.L_x_37) ;  /* 0x0000000000087947 */ /* 0x000ff40003800000 */
.L_x_36:
[----:B------:R-:W0:Y:S01]  /*0e00*/  LDC R4, c[0x0][0x3b8] ;  /* 0x0000ee00ff047b82 */ /* 0x000e220000000800 */
[----:B------:R-:W-:-:S07]  /*0e10*/  LOP3.LUT R5, R6, 0x80000, RZ, 0xfc, !PT ;  /* 0x0008000006057812 */ /* 0x000fce00078efcff */
.L_x_37:
[----:B0-----:R-:W-:Y:S02]  /*0e20*/  IMAD.MOV.U32 R30, RZ, RZ, R4 ;  /* 0x000000ffff1e7224 */ /* 0x001fe400078e0004 */
[----:B------:R-:W-:Y:S02]  /*0e30*/  IMAD.MOV.U32 R31, RZ, RZ, R5 ;  /* 0x000000ffff1f7224 */ /* 0x000fe400078e0005 */
[----:B------:R-:W-:Y:S02]  /*0e40*/  IMAD.MOV.U32 R4, RZ, RZ, R0 ;  /* 0x000000ffff047224 */ /* 0x000fe400078e0000 */
[----:B------:R-:W-:-:S04]  /*0e50*/  IMAD.MOV.U32 R5, RZ, RZ, 0x0 ;  /* 0x00000000ff057424 */ /* 0x000fc800078e00ff */
[----:B------:R-:W-:Y:S05]  /*0e60*/  RET.REL.NODEC R4 `(_Z6calc_biiPfS_S_dddd) ;  /* 0xfffffff004647950 */ /* 0x000fea0003c3ffff */
        .weak           $__internal_3_$__cuda_sm20_div_rn_f64_full
        .type           $__internal_3_$__cuda_sm20_div_rn_f64_full,@function
        .size           $__internal_3_$__cuda_sm20_div_rn_f64_full,(.L_x_48 - $__internal_3_$__cuda_sm20_div_rn_f64_full)
$__internal_3_$__cuda_sm20_div_rn_f64_full:
[----:B------:R-:W-:Y:S01]  /*0e70*/  FSETP.GEU.AND P2, PT, |R17|, 1.469367938527859385e-39, PT ;  /* 0x001000001100780b */ /* 0x000fe20003f4e200 */
[----:B------:R-:W-:Y:S01]  /*0e80*/  IMAD.MOV.U32 R26, RZ, RZ, 0x1 ;  /* 0x00000001ff1a7424 */ /* 0x000fe200078e00ff */
[C---:B------:R-:W-:Y:S01]  /*0e90*/  FSETP.GEU.AND P0, PT, |R21|.reuse, 1.469367938527859385e-39, PT ;  /* 0x001000001500780b */ /* 0x040fe20003f0e200 */
[----:B------:R-:W-:Y:S01]  /*0ea0*/  BSSY.RECONVERGENT B1, `(.L_x_39) ;  /* 0x0000054000017945 */ /* 0x000fe20003800200 */
[----:B------:R-:W-:Y:S02]  /*0eb0*/  LOP3.LUT R18, R21, 0x800fffff, RZ, 0xc0, !PT ;  /* 0x800fffff15127812 */ /* 0x000fe400078ec0ff */
[----:B------:R-:W-:Y:S02]  /*0ec0*/  LOP3.LUT R9, R17, 0x7ff00000, RZ, 0xc0, !PT ;  /* 0x7ff0000011097812 */ /* 0x000fe400078ec0ff */
[----:B------:R-:W-:Y:S01]  /*0ed0*/  LOP3.LUT R19, R18, 0x3ff00000, RZ, 0xfc, !PT ;  /* 0x3ff0000012137812 */ /* 0x000fe200078efcff */
[----:B------:R-:W-:Y:S01]  /*0ee0*/  IMAD.MOV.U32 R18, RZ, RZ, R20 ;  /* 0x000000ffff127224 */ /* 0x000fe200078e0014 */
[----:B------:R-:W-:-:S02]  /*0ef0*/  LOP3.LUT R32, R21, 0x7ff00000, RZ, 0xc0, !PT ;  /* 0x7ff0000015207812 */ /* 0x000fc400078ec0ff */
[----:B------:R-:W-:Y:S01]  /*0f00*/  MOV R22, R16 ;  /* 0x0000001000167202 */ /* 0x000fe20000000f00 */
[----:B------:R-:W-:Y:S01]  /*0f10*/  @!P2 IMAD.MOV.U32 R24, RZ, RZ, RZ ;  /* 0x000000ffff18a224 */ /* 0x000fe200078e00ff */
[----:B------:R-:W-:Y:S01]  /*0f20*/  @!P2 LOP3.LUT R10, R21, 0x7ff00000, RZ, 0xc0, !PT ;  /* 0x7ff00000150aa812 */ /* 0x000fe200078ec0ff */
[----:B------:R-:W-:Y:S01]  /*0f30*/  @!P0 DMUL R18, R20, 8.98846567431157953865e+307 ;  /* 0x7fe0000014128828 */ /* 0x000fe20000000000 */
[C---:B------:R-:W-:Y:S02]  /*0f40*/  ISETP.GE.U32.AND P1, PT, R9.reuse, R32, PT ;  /* 0x000000200900720c */ /* 0x040fe40003f26070 */
[----:B------:R-:W-:Y:S01]  /*0f50*/  @!P2 ISETP.GE.U32.AND P3, PT, R9, R10, PT ;  /* 0x0000000a0900a20c */ /* 0x000fe20003f66070 */
[----:B------:R-:W-:Y:S02]  /*0f60*/  IMAD.MOV.U32 R10, RZ, RZ, 0x1ca00000 ;  /* 0x1ca00000ff0a7424 */ /* 0x000fe400078e00ff */
[----:B------:R-:W0:Y:S03]  /*0f70*/  MUFU.RCP64H R27, R19 ;  /* 0x00000013001b7308 */ /* 0x000e260000001800 */
[----:B------:R-:W-:-:S02]  /*0f80*/  @!P2 SEL R25, R10, 0x63400000, !P3 ;  /* 0x634000000a19a807 */ /* 0x000fc40005800000 */
[----:B------:R-:W-:Y:S02]  /*0f90*/  SEL R23, R10, 0x63400000, !P1 ;  /* 0x634000000a177807 */ /* 0x000fe40004800000 */
[--C-:B------:R-:W-:Y:S02]  /*0fa0*/  @!P2 LOP3.LUT R25, R25, 0x80000000, R17.reuse, 0xf8, !PT ;  /* 0x800000001919a812 */ /* 0x100fe400078ef811 */
[----:B------:R-:W-:Y:S02]  /*0fb0*/  LOP3.LUT R23, R23, 0x800fffff, R17, 0xf8, !PT ;  /* 0x800fffff17177812 */ /* 0x000fe400078ef811 */
[----:B------:R-:W-:Y:S02]  /*0fc0*/  @!P2 LOP3.LUT R25, R25, 0x100000, RZ, 0xfc, !PT ;  /* 0x001000001919a812 */ /* 0x000fe400078efcff */
[----:B------:R-:W-:-:S04]  /*0fd0*/  @!P0 LOP3.LUT R32, R19, 0x7ff00000, RZ, 0xc0, !PT ;  /* 0x7ff0000013208812 */ /* 0x000fc800078ec0ff */
[----:B------:R-:W-:Y:S02]  /*0fe0*/  @!P2 DFMA R22, R22, 2, -R24 ;  /* 0x400000001616a82b */ /* 0x000fe40000000818 */
[----:B0-----:R-:W-:-:S08]  /*0ff0*/  DFMA R24, R26, -R18, 1 ;  /* 0x3ff000001a18742b */ /* 0x001fd00000000812 */
[----:B------:R-:W-:-:S08]  /*1000*/  DFMA R24, R24, R24, R24 ;  /* 0x000000181818722b */ /* 0x000fd00000000018 */
[----:B------:R-:W-:-:S08]  /*1010*/  DFMA R24, R26, R24, R26 ;  /* 0x000000181a18722b */ /* 0x000fd0000000001a */
[----:B------:R-:W-:-:S08]  /*1020*/  DFMA R26, R24, -R18, 1 ;  /* 0x3ff00000181a742b */ /* 0x000fd00000000812 */
[----:B------:R-:W-:-:S08]  /*1030*/  DFMA R24, R24, R26, R24 ;  /* 0x0000001a1818722b */ /* 0x000fd00000000018 */
[----:B------:R-:W-:-:S08]  /*1040*/  DMUL R26, R24, R22 ;  /* 0x00000016181a7228 */ /* 0x000fd00000000000 */
[----:B------:R-:W-:-:S08]  /*1050*/  DFMA R28, R26, -R18, R22 ;  /* 0x800000121a1c722b */ /* 0x000fd00000000016 */
[----:B------:R-:W-:Y:S01]  /*1060*/  DFMA R28, R24, R28, R26 ;  /* 0x0000001c181c722b */ /* 0x000fe2000000001a */
[----:B------:R-:W-:Y:S01]  /*1070*/  IMAD.MOV.U32 R26, RZ, RZ, R9 ;  /* 0x000000ffff1a7224 */ /* 0x000fe200078e0009 */
[----:B------:R-:W-:-:S05]  /*1080*/  @!P2 LOP3.LUT R26, R23, 0x7ff00000, RZ, 0xc0, !PT ;  /* 0x7ff00000171aa812 */ /* 0x000fca00078ec0ff */
[----:B------:R-:W-:-:S05]  /*1090*/  VIADD R24, R26, 0xffffffff ;  /* 0xffffffff1a187836 */ /* 0x000fca0000000000 */
[----:B------:R-:W-:Y:S01]  /*10a0*/  ISETP.GT.U32.AND P0, PT, R24, 0x7feffffe, PT ;  /* 0x7feffffe1800780c */ /* 0x000fe20003f04070 */
[----:B------:R-:W-:-:S05]  /*10b0*/  VIADD R24, R32, 0xffffffff ;  /* 0xffffffff20187836 */ /* 0x000fca0000000000 */
[----:B------:R-:W-:-:S13]  /*10c0*/  ISETP.GT.U32.OR P0, PT, R24, 0x7feffffe, P0 ;  /* 0x7feffffe1800780c */ /* 0x000fda0000704470 */
[----:B------:R-:W-:Y:S05]  /*10d0*/  @P0 BRA `(.L_x_40) ;  /* 0x00000000006c0947 */ /* 0x000fea0003800000 */
[----:B------:R-:W-:-:S04]  /*10e0*/  LOP3.LUT R24, R21, 0x7ff00000, RZ, 0xc0, !PT ;  /* 0x7ff0000015187812 */ /* 0x000fc800078ec0ff */
[CC--:B------:R-:W-:Y:S02]  /*10f0*/  VIADDMNMX R16, R9.reuse, -R24.reuse, 0xb9600000, !PT ;  /* 0xb960000009107446 */ /* 0x0c0fe40007800918 */
[----:B------:R-:W-:Y:S02]  /*1100*/  ISETP.GE.U32.AND P0, PT, R9, R24, PT ;  /* 0x000000180900720c */ /* 0x000fe40003f06070 */
[----:B------:R-:W-:Y:S01]  /*1110*/  VIMNMX R9, PT, PT, R16, 0x46a00000, PT ;  /* 0x46a0000010097848 */ /* 0x000fe20003fe0100 */
[----:B------:R-:W-:Y:S01]  /*1120*/  IMAD.MOV.U32 R16, RZ, RZ, RZ ;  /* 0x000000ffff107224 */ /* 0x000fe200078e00ff */
[----:B------:R-:W-:-:S05]  /*1130*/  SEL R10, R10, 0x63400000, !P0 ;  /* 0x634000000a0a7807 */ /* 0x000fca0004000000 */
[----:B------:R-:W-:-:S05]  /*1140*/  IMAD.IADD R9, R9, 0x1, -R10 ;  /* 0x0000000109097824 */ /* 0x000fca00078e0a0a */
[----:B------:R-:W-:-:S06]  /*1150*/  IADD3 R17, PT, PT, R9, 0x7fe00000, RZ ;  /* 0x7fe0000009117810 */ /* 0x000fcc0007ffe0ff */
        /* <DEDUP_REMOVED lines=19> */
.L_x_40:
        /* <DEDUP_REMOVED lines=11> */
[----:B------:R-:W-:Y:S02]  /*1340*/  @P0 LOP3.LUT R9, R25, 0x7ff00000, RZ, 0xfc, !PT ;  /* 0x7ff0000019090812 */ /* 0x000fe400078efcff */
[----:B------:R-:W-:Y:S01]  /*1350*/  @!P0 MOV R24, RZ ;  /* 0x000000ff00188202 */ /* 0x000fe20000000f00 */
[----:B------:R-:W-:Y:S02]  /*1360*/  @P0 IMAD.MOV.U32 R24, RZ, RZ, RZ ;  /* 0x000000ffff180224 */ /* 0x000fe400078e00ff */
[----:B------:R-:W-:Y:S01]  /*1370*/  @P0 IMAD.MOV.U32 R25, RZ, RZ, R9 ;  /* 0x000000ffff190224 */ /* 0x000fe200078e0009 */
[----:B------:R-:W-:Y:S06]  /*1380*/  BRA `(.L_x_41) ;  /* 0x0000000000147947 */ /* 0x000fec0003800000 */
.L_x_43:
[----:B------:R-:W-:Y:S01]  /*1390*/  LOP3.LUT R25, R21, 0x80000, RZ, 0xfc, !PT ;  /* 0x0008000015197812 */ /* 0x000fe200078efcff */
[----:B------:R-:W-:Y:S01]  /*13a0*/  IMAD.MOV.U32 R24, RZ, RZ, R20 ;  /* 0x000000ffff187224 */ /* 0x000fe200078e0014 */
[----:B------:R-:W-:Y:S06]  /*13b0*/  BRA `(.L_x_41) ;  /* 0x0000000000087947 */ /* 0x000fec0003800000 */
.L_x_42:
[----:B------:R-:W-:Y:S01]  /*13c0*/  LOP3.LUT R25, R17, 0x80000, RZ, 0xfc, !PT ;  /* 0x0008000011197812 */ /* 0x000fe200078efcff */
[----:B------:R-:W-:-:S07]  /*13d0*/  IMAD.MOV.U32 R24, RZ, RZ, R16 ;  /* 0x000000ffff187224 */ /* 0x000fce00078e0010 */
.L_x_41:
[----:B------:R-:W-:Y:S05]  /*13e0*/  BSYNC.RECONVERGENT B1 ;  /* 0x0000000000017941 */ /* 0x000fea0003800200 */
.L_x_39:
[----:B------:R-:W-:-:S04]  /*13f0*/  IMAD.MOV.U32 R9, RZ, RZ, 0x0 ;  /* 0x00000000ff097424 */ /* 0x000fc800078e00ff */
[----:B------:R-:W-:Y:S05]  /*1400*/  RET.REL.NODEC R8 `(_Z6calc_biiPfS_S_dddd) ;  /* 0xffffffe808fc7950 */ /* 0x000fea0003c3ffff */
.L_x_44:
        /* <DEDUP_REMOVED lines=15> */
.L_x_48:


//--------------------- .nv.shared.reserved.0     --------------------------
	.section	.nv.shared.reserved.0,"aw",@nobits
	.weak		__nv_reservedSMEM_offset_0_alias
	.size		__nv_reservedSMEM_offset_0_alias, 0, 64
	.other		__nv_reservedSMEM_offset_0_alias,@"STO_CUDA_RESERVED_SHARED STV_DEFAULT"
__nv_reservedSMEM_offset_0_alias:
	.zero		0
	.zero		64


//--------------------- .nv.constant0._Z5set_xiiPfS_ --------------------------
	.section	.nv.constant0._Z5set_xiiPfS_,"a",@progbits
	.sectionflags	@""
	.align	4
.nv.constant0._Z5set_xiiPfS_:
	.zero		920


//--------------------- .nv.constant0._Z5set_yiiPfS_ --------------------------
	.section	.nv.constant0._Z5set_yiiPfS_,"a",@progbits
	.sectionflags	@""
	.align	4
.nv.constant0._Z5set_yiiPfS_:
	.zero		920


//--------------------- .nv.constant0._Z7calc_uviiPfS_S_S_S_ddddd --------------------------
	.section	.nv.constant0._Z7calc_uviiPfS_S_S_S_ddddd,"a",@progbits
	.sectionflags	@""
	.align	4
.nv.constant0._Z7calc_uviiPfS_S_S_S_ddddd:
	.zero		984


//--------------------- .nv.constant0._Z6calc_piiPfS_S_dd --------------------------
	.section	.nv.constant0._Z6calc_piiPfS_S_dd,"a",@progbits
	.sectionflags	@""
	.align	4
.nv.constant0._Z6calc_piiPfS_S_dd:
	.zero		944


//--------------------- .nv.constant0._Z6calc_biiPfS_S_dddd --------------------------
	.section	.nv.constant0._Z6calc_biiPfS_S_dddd,"a",@progbits
	.sectionflags	@""
	.align	4
.nv.constant0._Z6calc_biiPfS_S_dddd:
	.zero		960


//--------------------- SYMBOLS --------------------------

	.type		.nv.reservedSmem.offset0,@object
	.size		.nv.reservedSmem.offset0,0x4
